	.target	sm_86

	.elftype	@"ET_EXEC"


//--------------------- .note.nv.tkinfo           --------------------------
	.section	.note.nv.tkinfo,"",@"SHT_NOTE"
	.sectionflags	@"SHF_NOTE_NV_TKINFO"
	.tkinfo
        /*0018*/ 	.word	0x00000002
        /*0030*/ 	.string	""
        /*0030*/ 	.string	"ptxas"
        /*0030*/ 	.string	"Cuda compilation tools, release 13.1, V13.1.80"
        /*0030*/ 	.string	"Build cuda_13.1.r13.1/compiler.36836380_0"
        /*0030*/ 	.string	"-v  -arch sm_86 "



//--------------------- .note.nv.cuinfo           --------------------------
	.section	.note.nv.cuinfo,"",@"SHT_NOTE"
	.sectionflags	@"SHF_NOTE_NV_CUINFO"
        /*0018*/ 	.short	0x0002
        /*001a*/ 	.short	0x0050
        /*001c*/ 	.short	0x0083
	.zero		2


//--------------------- .nv.info                  --------------------------
	.section	.nv.info,"",@"SHT_CUDA_INFO"
	.align	4


	//----- nvinfo : EIATTR_REGCOUNT
	.align		4
        /*0000*/ 	.byte	0x04, 0x2f
        /*0002*/ 	.short	(.L_1 - .L_0)
	.align		4
.L_0:
        /*0004*/ 	.word	index@(gemm_mma_kernel)
        /*0008*/ 	.word	0x0000007d


	//----- nvinfo : EIATTR_FRAME_SIZE
	.align		4
.L_1:
        /*000c*/ 	.byte	0x04, 0x11
        /*000e*/ 	.short	(.L_3 - .L_2)
	.align		4
.L_2:
        /*0010*/ 	.word	index@(gemm_mma_kernel)
        /*0014*/ 	.word	0x00000000


	//----- nvinfo : EIATTR_MIN_STACK_SIZE
	.align		4
.L_3:
        /*0018*/ 	.byte	0x04, 0x12
        /*001a*/ 	.short	(.L_5 - .L_4)
	.align		4
.L_4:
        /*001c*/ 	.word	index@(gemm_mma_kernel)
        /*0020*/ 	.word	0x00000000
.L_5:


//--------------------- .nv.info.gemm_mma_kernel  --------------------------
	.section	.nv.info.gemm_mma_kernel,"",@"SHT_CUDA_INFO"
	.sectionflags	@""
	.align	4


	//----- nvinfo : EIATTR_CUDA_API_VERSION
	.align		4
        /*0000*/ 	.byte	0x04, 0x37
        /*0002*/ 	.short	(.L_7 - .L_6)
.L_6:
        /*0004*/ 	.word	0x00000083


	//----- nvinfo : EIATTR_SW2861232_WAR
	.align		4
.L_7:
        /*0008*/ 	.byte	0x01, 0x35
	.zero		2


	//----- nvinfo : EIATTR_PARAM_CBANK
	.align		4
        /*000c*/ 	.byte	0x04, 0x0a
        /*000e*/ 	.short	(.L_9 - .L_8)
	.align		4
.L_8:
        /*0010*/ 	.word	index@(.nv.constant0.gemm_mma_kernel)
        /*0014*/ 	.short	0x0160
        /*0016*/ 	.short	0x0024


	//----- nvinfo : EIATTR_CBANK_PARAM_SIZE
	.align		4
.L_9:
        /*0018*/ 	.byte	0x03, 0x19
        /*001a*/ 	.short	0x0024


	//----- nvinfo : EIATTR_KPARAM_INFO
	.align		4
        /*001c*/ 	.byte	0x04, 0x17
        /*001e*/ 	.short	(.L_11 - .L_10)
.L_10:
        /*0020*/ 	.word	0x00000000
        /*0024*/ 	.short	0x0005
        /*0026*/ 	.short	0x0020
        /*0028*/ 	.byte	0x00, 0xf0, 0x11, 0x00


	//----- nvinfo : EIATTR_KPARAM_INFO
	.align		4
.L_11:
        /*002c*/ 	.byte	0x04, 0x17
        /*002e*/ 	.short	(.L_13 - .L_12)
.L_12:
        /*0030*/ 	.word	0x00000000
        /*0034*/ 	.short	0x0004
        /*0036*/ 	.short	0x001c
        /*0038*/ 	.byte	0x00, 0xf0, 0x11, 0x00


	//----- nvinfo : EIATTR_KPARAM_INFO
	.align		4
.L_13:
        /*003c*/ 	.byte	0x04, 0x17
        /*003e*/ 	.short	(.L_15 - .L_14)
.L_14:
        /*0040*/ 	.word	0x00000000
        /*0044*/ 	.short	0x0003
        /*0046*/ 	.short	0x0018
        /*0048*/ 	.byte	0x00, 0xf0, 0x11, 0x00


	//----- nvinfo : EIATTR_KPARAM_INFO
	.align		4
.L_15:
        /*004c*/ 	.byte	0x04, 0x17
        /*004e*/ 	.short	(.L_17 - .L_16)
.L_16:
        /*0050*/ 	.word	0x00000000
        /*0054*/ 	.short	0x0002
        /*0056*/ 	.short	0x0010
        /*0058*/ 	.byte	0x00, 0xf0, 0x21, 0x00


	//----- nvinfo : EIATTR_KPARAM_INFO
	.align		4
.L_17:
        /*005c*/ 	.byte	0x04, 0x17
        /*005e*/ 	.short	(.L_19 - .L_18)
.L_18:
        /*0060*/ 	.word	0x00000000
        /*0064*/ 	.short	0x0001
        /*0066*/ 	.short	0x0008
        /*0068*/ 	.byte	0x00, 0xf0, 0x21, 0x00


	//----- nvinfo : EIATTR_KPARAM_INFO
	.align		4
.L_19:
        /*006c*/ 	.byte	0x04, 0x17
        /*006e*/ 	.short	(.L_21 - .L_20)
.L_20:
        /*0070*/ 	.word	0x00000000
        /*0074*/ 	.short	0x0000
        /*0076*/ 	.short	0x0000
        /*0078*/ 	.byte	0x00, 0xf0, 0x21, 0x00


	//----- nvinfo : EIATTR_WMMA_USED
	.align		4
.L_21:
        /*007c*/ 	.byte	0x01, 0x2b
	.zero		2


	//----- nvinfo : EIATTR_MAXREG_COUNT
	.align		4
        /*0080*/ 	.byte	0x03, 0x1b
        /*0082*/ 	.short	0x00a8


	//----- nvinfo : EIATTR_NUM_BARRIERS
	.align		4
        /*0084*/ 	.byte	0x02, 0x4c
        /*0086*/ 	.byte	0x01
	.zero		1


	//----- nvinfo : EIATTR_MERCURY_ISA_VERSION
	.align		4
        /*0088*/ 	.byte	0x03, 0x5f
        /*008a*/ 	.short	0x0000


	//----- nvinfo : EIATTR_EXIT_INSTR_OFFSETS
	.align		4
        /*008c*/ 	.byte	0x04, 0x1c
        /*008e*/ 	.short	(.L_23 - .L_22)


	//   ....[0]....
.L_22:
        /*0090*/ 	.word	0x000029a0


	//   ....[1]....
        /*0094*/ 	.word	0x00002ae0


	//----- nvinfo : EIATTR_MAX_THREADS
	.align		4
.L_23:
        /*0098*/ 	.byte	0x04, 0x05
        /*009a*/ 	.short	(.L_25 - .L_24)
.L_24:
        /*009c*/ 	.word	0x00000120
        /*00a0*/ 	.word	0x00000001
        /*00a4*/ 	.word	0x00000001


	//----- nvinfo : EIATTR_CRS_STACK_SIZE
	.align		4
.L_25:
        /*00a8*/ 	.byte	0x04, 0x1e
        /*00aa*/ 	.short	(.L_27 - .L_26)
.L_26:
        /*00ac*/ 	.word	0x00000000
.L_27:


//--------------------- .nv.callgraph             --------------------------
	.section	.nv.callgraph,"",@"SHT_CUDA_CALLGRAPH"
	.align	4
	.sectionentsize	8
	.align		4
        /*0000*/ 	.word	0x00000000
	.align		4
        /*0004*/ 	.word	0xffffffff
	.align		4
        /*0008*/ 	.word	0x00000000
	.align		4
        /*000c*/ 	.word	0xfffffffe
	.align		4
        /*0010*/ 	.word	0x00000000
	.align		4
        /*0014*/ 	.word	0xfffffffd
	.align		4
        /*0018*/ 	.word	0x00000000
	.align		4
        /*001c*/ 	.word	0xfffffffc


//--------------------- .nv.rel.action            --------------------------
	.section	.nv.rel.action,"",@"SHT_CUDA_RELOCINFO"
	.align	8
	.sectionentsize	8
        /*0000*/ 	.byte	0x73, 0x00, 0x00, 0x00, 0x00, 0x00, 0x00, 0x00, 0x00, 0x00, 0x00, 0x11, 0x25, 0x00, 0x05, 0x36


//--------------------- .nv.constant0.gemm_mma_kernel --------------------------
	.section	.nv.constant0.gemm_mma_kernel,"a",@progbits
	.sectionflags	@""
	.align	4
.nv.constant0.gemm_mma_kernel:
	.zero		388


//--------------------- .text.gemm_mma_kernel     --------------------------
	.section	.text.gemm_mma_kernel,"ax",@progbits
	.sectioninfo	@"SHI_REGISTERS=125"
	.align	128
        .global         gemm_mma_kernel
        .type           gemm_mma_kernel,@function
        .size           gemm_mma_kernel,(.L_x_32 - gemm_mma_kernel)
        .other          gemm_mma_kernel,@"STO_CUDA_ENTRY STV_DEFAULT"
gemm_mma_kernel:
.text.gemm_mma_kernel:
[----:B------:R-:W-:Y:S02]  /*0000*/  IMAD.MOV.U32 R1, RZ, RZ, c[0x0][0x28] ;  /* 0x00000a00ff017624 */ /* 0x000fe400078e00ff */
[----:B------:R-:W1:Y:S01]  /*0010*/  S2R R0, SR_TID.X ;  /* 0x0000000000007919 */ /* 0x000e620000002100 */
[----:B------:R-:W2:Y:S01]  /*0020*/  S2UR UR4, SR_CTAID.Y ;  /* 0x00000000000479c3 */ /* 0x000ea20000002600 */
[----:B------:R-:W-:Y:S01]  /*0030*/  IMAD.MOV.U32 R4, RZ, RZ, c[0x0][0x180] ;  /* 0x00006000ff047624 */ /* 0x000fe200078e00ff */
[----:B------:R-:W-:Y:S01]  /*0040*/  ULDC.64 UR6, c[0x0][0x118] ;  /* 0x0000460000067ab9 */ /* 0x000fe20000000a00 */
[----:B------:R-:W3:Y:S01]  /*0050*/  S2R R120, SR_CTAID.X ;  /* 0x0000000000787919 */ /* 0x000ee20000002500 */
[----:B------:R-:W-:Y:S01]  /*0060*/  CS2R R54, SRZ ;  /* 0x0000000000367805 */ /* 0x000fe2000001ff00 */
[----:B------:R-:W-:Y:S01]  /*0070*/  CS2R R104, SRZ ;  /* 0x0000000000687805 */ /* 0x000fe2000001ff00 */
[----:B------:R-:W-:Y:S01]  /*0080*/  ISETP.GE.AND P0, PT, R4, 0x1, PT ;  /* 0x000000010400780c */ /* 0x000fe20003f06270 */
[----:B------:R-:W-:Y:S01]  /*0090*/  CS2R R14, SRZ ;  /* 0x00000000000e7805 */ /* 0x000fe2000001ff00 */
        /* <DEDUP_REMOVED lines=13> */
[----:B-1----:R-:W-:Y:S01]  /*0170*/  SHF.R.S32.HI R3, RZ, 0x1f, R0 ;  /* 0x0000001fff037819 */ /* 0x002fe20000011400 */
[----:B--2---:R-:W-:-:S03]  /*0180*/  USHF.L.U32 UR4, UR4, 0x7, URZ ;  /* 0x0000000704047899 */ /* 0x004fc6000800063f */
[----:B------:R-:W-:Y:S01]  /*0190*/  LEA.HI R121, R3, R0, RZ, 0x5 ;  /* 0x0000000003797211 */ /* 0x000fe200078f28ff */
[----:B---3--:R-:W-:-:S03]  /*01a0*/  IMAD.SHL.U32 R120, R120, 0x80, RZ ;  /* 0x0000008078787824 */ /* 0x008fc600078e00ff */
[----:B------:R-:W-:Y:S01]  /*01b0*/  SHF.R.S32.HI R121, RZ, 0x5, R121 ;  /* 0x00000005ff797819 */ /* 0x000fe20000011479 */
[----:B------:R-:W-:Y:S05]  /*01c0*/  @!P0 BRA `(.L_x_0) ;  /* 0x00001de000008947 */ /* 0x000fea0003800000 */
[----:B------:R-:W-:Y:S01]  /*01d0*/  IADD3 R4, R4, 0x1f, RZ ;  /* 0x0000001f04047810 */ /* 0x000fe20007ffe0ff */
[C---:B------:R-:W-:Y:S01]  /*01e0*/  IMAD.SHL.U32 R113, R0.reuse, 0x8, RZ ;  /* 0x0000000800717824 */ /* 0x040fe200078e00ff */
[----:B------:R-:W-:Y:S01]  /*01f0*/  IADD3 R5, R0, 0x100, RZ ;  /* 0x0000010000057810 */ /* 0x000fe20007ffe0ff */
[----:B------:R-:W-:Y:S01]  /*0200*/  IMAD.MOV.U32 R94, RZ, RZ, RZ ;  /* 0x000000ffff5e7224 */ /* 0x000fe200078e00ff */
[----:B------:R-:W-:Y:S01]  /*0210*/  SHF.R.S32.HI R7, RZ, 0x1f, R4 ;  /* 0x0000001fff077819 */ /* 0x000fe20000011404 */
[----:B------:R-:W-:Y:S01]  /*0220*/  CS2R R92, SRZ ;  /* 0x00000000005c7805 */ /* 0x000fe2000001ff00 */
[----:B------:R-:W-:Y:S01]  /*0230*/  SHF.R.S32.HI R2, RZ, 0x1f, R113 ;  /* 0x0000001fff027819 */ /* 0x000fe20000011471 */
[----:B------:R-:W-:Y:S01]  /*0240*/  IMAD.MOV.U32 R90, RZ, RZ, RZ ;  /* 0x000000ffff5a7224 */ /* 0x000fe200078e00ff */
[----:B------:R-:W-:Y:S01]  /*0250*/  SHF.R.S32.HI R6, RZ, 0x1f, R5 ;  /* 0x0000001fff067819 */ /* 0x000fe20000011405 */
[----:B------:R-:W-:Y:S01]  /*0260*/  CS2R R88, SRZ ;  /* 0x0000000000587805 */ /* 0x000fe2000001ff00 */
[----:B------:R-:W-:Y:S01]  /*0270*/  LEA.HI R10, R7, R4, RZ, 0x5 ;  /* 0x00000004070a7211 */ /* 0x000fe200078f28ff */
[----:B------:R-:W-:Y:S01]  /*0280*/  IMAD.MOV.U32 R86, RZ, RZ, RZ ;  /* 0x000000ffff567224 */ /* 0x000fe200078e00ff */
[CC--:B------:R-:W-:Y:S01]  /*0290*/  LEA.HI R4, R2.reuse, R113.reuse, RZ, 0x5 ;  /* 0x0000007102047211 */ /* 0x0c0fe200078f28ff */
[----:B------:R-:W-:Y:S01]  /*02a0*/  CS2R R84, SRZ ;  /* 0x0000000000547805 */ /* 0x000fe2000001ff00 */
[----:B------:R-:W-:Y:S01]  /*02b0*/  LEA.HI R2, R2, R113, RZ, 0x7 ;  /* 0x0000007102027211 */ /* 0x000fe200078f38ff */
[----:B------:R-:W-:Y:S01]  /*02c0*/  IMAD.MOV.U32 R22, RZ, RZ, RZ ;  /* 0x000000ffff167224 */ /* 0x000fe200078e00ff */
[CC--:B------:R-:W-:Y:S01]  /*02d0*/  LEA.HI R111, R6.reuse, R5.reuse, RZ, 0x2 ;  /* 0x00000005066f7211 */ /* 0x0c0fe200078f10ff */
[----:B------:R-:W-:Y:S01]  /*02e0*/  CS2R R20, SRZ ;  /* 0x0000000000147805 */ /* 0x000fe2000001ff00 */
[----:B------:R-:W-:Y:S01]  /*02f0*/  LEA.HI R106, R6, R5, RZ, 0x4 ;  /* 0x00000005066a7211 */ /* 0x000fe200078f20ff */
[----:B------:R-:W-:Y:S01]  /*0300*/  IMAD.SHL.U32 R5, R5, 0x8, RZ ;  /* 0x0000000805057824 */ /* 0x000fe200078e00ff */
[----:B------:R-:W-:Y:S01]  /*0310*/  LOP3.LUT R4, R4, 0xffffffe0, RZ, 0xc0, !PT ;  /* 0xffffffe004047812 */ /* 0x000fe200078ec0ff */
[----:B------:R-:W-:Y:S01]  /*0320*/  IMAD.MOV.U32 R18, RZ, RZ, RZ ;  /* 0x000000ffff127224 */ /* 0x000fe200078e00ff */
[----:B------:R-:W-:Y:S01]  /*0330*/  LOP3.LUT R2, R2, 0xffffff80, RZ, 0xc0, !PT ;  /* 0xffffff8002027812 */ /* 0x000fe200078ec0ff */
[----:B------:R-:W-:Y:S01]  /*0340*/  CS2R R16, SRZ ;  /* 0x0000000000107805 */ /* 0x000fe2000001ff00 */
[----:B------:R-:W-:Y:S01]  /*0350*/  IADD3 R11, R0, 0x200, RZ ;  /* 0x00000200000b7810 */ /* 0x000fe20007ffe0ff */
[C---:B------:R-:W-:Y:S01]  /*0360*/  IMAD.IADD R117, R113.reuse, 0x1, -R4 ;  /* 0x0000000171757824 */ /* 0x040fe200078e0a04 */
[----:B------:R-:W-:Y:S01]  /*0370*/  SHF.R.S32.HI R6, RZ, 0x1f, R5 ;  /* 0x0000001fff067819 */ /* 0x000fe20000011405 */
[----:B------:R-:W-:Y:S01]  /*0380*/  IMAD.IADD R113, R113, 0x1, -R2 ;  /* 0x0000000171717824 */ /* 0x000fe200078e0a02 */
[----:B------:R-:W-:Y:S01]  /*0390*/  LEA.HI R116, R3, R0, RZ, 0x2 ;  /* 0x0000000003747211 */ /* 0x000fe200078f10ff */
[----:B------:R-:W-:Y:S01]  /*03a0*/  IMAD.SHL.U32 R7, R11, 0x8, RZ ;  /* 0x000000080b077824 */ /* 0x000fe200078e00ff */
[CC--:B------:R-:W-:Y:S01]  /*03b0*/  LEA.HI R2, R6.reuse, R5.reuse, RZ, 0x5 ;  /* 0x0000000506027211 */ /* 0x0c0fe200078f28ff */
[----:B------:R-:W-:Y:S01]  /*03c0*/  IMAD.MOV.U32 R14, RZ, RZ, RZ ;  /* 0x000000ffff0e7224 */ /* 0x000fe200078e00ff */
[----:B------:R-:W-:Y:S01]  /*03d0*/  LEA.HI R6, R6, R5, RZ, 0x7 ;  /* 0x0000000506067211 */ /* 0x000fe200078f38ff */
[----:B------:R-:W-:Y:S01]  /*03e0*/  CS2R R100, SRZ ;  /* 0x0000000000647805 */ /* 0x000fe2000001ff00 */
[----:B------:R-:W-:Y:S01]  /*03f0*/  LOP3.LUT R2, R2, 0xffffffe0, RZ, 0xc0, !PT ;  /* 0xffffffe002027812 */ /* 0x000fe200078ec0ff */
[----:B------:R-:W-:Y:S01]  /*0400*/  IMAD.MOV.U32 R104, RZ, RZ, RZ ;  /* 0x000000ffff687224 */ /* 0x000fe200078e00ff */
[----:B------:R-:W-:Y:S01]  /*0410*/  SHF.R.S32.HI R8, RZ, 0x1f, R7 ;  /* 0x0000001fff087819 */ /* 0x000fe20000011407 */
[----:B------:R-:W-:Y:S01]  /*0420*/  CS2R R102, SRZ ;  /* 0x0000000000667805 */ /* 0x000fe2000001ff00 */
[----:B------:R-:W-:Y:S01]  /*0430*/  LOP3.LUT R6, R6, 0xffffff80, RZ, 0xc0, !PT ;  /* 0xffffff8006067812 */ /* 0x000fe200078ec0ff */
[C---:B------:R-:W-:Y:S01]  /*0440*/  IMAD.IADD R110, R5.reuse, 0x1, -R2 ;  /* 0x00000001056e7824 */ /* 0x040fe200078e0a02 */
[CC--:B------:R-:W-:Y:S01]  /*0450*/  LEA.HI R4, R8.reuse, R7.reuse, RZ, 0x5 ;  /* 0x0000000708047211 */ /* 0x0c0fe200078f28ff */
[----:B------:R-:W-:Y:S01]  /*0460*/  IMAD.MOV.U32 R54, RZ, RZ, RZ ;  /* 0x000000ffff367224 */ /* 0x000fe200078e00ff */
[----:B------:R-:W-:Y:S01]  /*0470*/  SHF.R.S32.HI R2, RZ, 0x1f, R11 ;  /* 0x0000001fff027819 */ /* 0x000fe2000001140b */
[----:B------:R-:W-:Y:S01]  /*0480*/  IMAD.IADD R13, R5, 0x1, -R6 ;  /* 0x00000001050d7824 */ /* 0x000fe200078e0a06 */
[----:B------:R-:W-:Y:S01]  /*0490*/  LEA.HI R8, R8, R7, RZ, 0x7 ;  /* 0x0000000708087211 */ /* 0x000fe200078f38ff */
[----:B------:R-:W-:Y:S01]  /*04a0*/  CS2R R52, SRZ ;  /* 0x0000000000347805 */ /* 0x000fe2000001ff00 */
[----:B------:R-:W-:-:S02]  /*04b0*/  LEA.HI R9, R2, R11, RZ, 0x2 ;  /* 0x0000000b02097211 */ /* 0x000fc400078f10ff */
[----:B------:R-:W-:Y:S02]  /*04c0*/  LOP3.LUT R8, R8, 0xffffff80, RZ, 0xc0, !PT ;  /* 0xffffff8008087812 */ /* 0x000fe400078ec0ff */
[C---:B------:R-:W-:Y:S02]  /*04d0*/  IMNMX R119, R0.reuse, 0x100, !PT ;  /* 0x0000010000777817 */ /* 0x040fe40007800200 */
[----:B------:R-:W-:Y:S01]  /*04e0*/  SHF.R.S32.HI R116, RZ, 0x2, R116 ;  /* 0x00000002ff747819 */ /* 0x000fe20000011474 */
[----:B------:R-:W-:Y:S01]  /*04f0*/  IMAD.IADD R5, R7, 0x1, -R8 ;  /* 0x0000000107057824 */ /* 0x000fe200078e0a08 */
[----:B------:R-:W-:Y:S02]  /*0500*/  SHF.R.S32.HI R111, RZ, 0x2, R111 ;  /* 0x00000002ff6f7819 */ /* 0x000fe4000001146f */
[----:B------:R-:W-:Y:S02]  /*0510*/  SHF.R.S32.HI R9, RZ, 0x2, R9 ;  /* 0x00000002ff097819 */ /* 0x000fe40000011409 */
[----:B------:R-:W-:-:S02]  /*0520*/  IADD3 R119, -R0, 0xff, R119 ;  /* 0x000000ff00777810 */ /* 0x000fc40007ffe177 */
[----:B------:R-:W-:Y:S02]  /*0530*/  LOP3.LUT R4, R4, 0xffffffe0, RZ, 0xc0, !PT ;  /* 0xffffffe004047812 */ /* 0x000fe400078ec0ff */
[----:B------:R-:W-:Y:S02]  /*0540*/  SHF.R.S32.HI R8, RZ, 0x5, R10 ;  /* 0x00000005ff087819 */ /* 0x000fe4000001140a */
[----:B------:R-:W-:Y:S01]  /*0550*/  IADD3 R115, R116, UR4, RZ ;  /* 0x0000000474737c10 */ /* 0x000fe2000fffe0ff */
[----:B------:R-:W-:Y:S01]  /*0560*/  IMAD.IADD R4, R7, 0x1, -R4 ;  /* 0x0000000107047824 */ /* 0x000fe200078e0a04 */
[----:B------:R-:W-:Y:S01]  /*0570*/  IADD3 R109, R111, UR4, RZ ;  /* 0x000000046f6d7c10 */ /* 0x000fe2000fffe0ff */
[----:B------:R-:W-:Y:S01]  /*0580*/  IMAD.IADD R7, R120, 0x1, R5 ;  /* 0x0000000178077824 */ /* 0x000fe200078e0205 */
[----:B------:R-:W-:Y:S01]  /*0590*/  IADD3 R10, R9, UR4, RZ ;  /* 0x00000004090a7c10 */ /* 0x000fe2000fffe0ff */
[----:B------:R-:W-:Y:S01]  /*05a0*/  IMAD R112, R115, c[0x0][0x180], RZ ;  /* 0x0000600073707a24 */ /* 0x000fe200078e02ff */
[----:B------:R-:W-:Y:S01]  /*05b0*/  LEA.HI R108, R3, R0, RZ, 0x4 ;  /* 0x00000000036c7211 */ /* 0x000fe200078f20ff */
[----:B------:R-:W-:Y:S01]  /*05c0*/  IMAD.MOV.U32 R3, RZ, RZ, RZ ;  /* 0x000000ffff037224 */ /* 0x000fe200078e00ff */
[----:B------:R-:W-:Y:S01]  /*05d0*/  LEA.HI R12, R2, R11, RZ, 0x4 ;  /* 0x0000000b020c7211 */ /* 0x000fe200078f20ff */
[----:B------:R-:W-:Y:S01]  /*05e0*/  IMAD R107, R109, c[0x0][0x180], RZ ;  /* 0x000060006d6b7a24 */ /* 0x000fe200078e02ff */
[----:B------:R-:W-:Y:S01]  /*05f0*/  LEA.HI R118, R119, 0x1, RZ, 0x18 ;  /* 0x0000000177767811 */ /* 0x000fe200078fc0ff */
[----:B------:R-:W-:Y:S01]  /*0600*/  IMAD R2, R10, c[0x0][0x180], RZ ;  /* 0x000060000a027a24 */ /* 0x000fe200078e02ff */
[----:B------:R-:W-:-:S02]  /*0610*/  LEA R114, R121, 0x20, 0xa ;  /* 0x0000002079727811 */ /* 0x000fc400078e50ff */
[----:B------:R-:W-:Y:S02]  /*0620*/  IADD3 R6, R0, 0x300, RZ ;  /* 0x0000030000067810 */ /* 0x000fe40007ffe0ff */
[----:B------:R-:W-:Y:S02]  /*0630*/  SHF.R.S32.HI R108, RZ, 0x4, R108 ;  /* 0x00000004ff6c7819 */ /* 0x000fe4000001146c */
[----:B------:R-:W-:Y:S02]  /*0640*/  SHF.R.S32.HI R106, RZ, 0x4, R106 ;  /* 0x00000004ff6a7819 */ /* 0x000fe4000001146a */
[----:B------:R-:W-:Y:S02]  /*0650*/  SHF.R.S32.HI R12, RZ, 0x4, R12 ;  /* 0x00000004ff0c7819 */ /* 0x000fe4000001140c */
[----:B------:R-:W-:Y:S02]  /*0660*/  LOP3.LUT R118, R118, 0x3, RZ, 0xc0, !PT ;  /* 0x0000000376767812 */ /* 0x000fe400078ec0ff */
.L_x_23:
[----:B------:R-:W-:Y:S01]  /*0670*/  ISETP.GT.AND P0, PT, R0, 0x1ff, PT ;  /* 0x000001ff0000780c */ /* 0x000fe20003f04270 */
[----:B------:R-:W-:-:S12]  /*0680*/  BSSY B0, `(.L_x_1) ;  /* 0x000014b000007945 */ /* 0x000fd80003800000 */
[----:B------:R-:W-:Y:S05]  /*0690*/  @P0 BRA `(.L_x_2) ;  /* 0x0000149000000947 */ /* 0x000fea0003800000 */
[----:B------:R-:W-:Y:S01]  /*06a0*/  ISETP.NE.AND P0, PT, R118, RZ, PT ;  /* 0x000000ff7600720c */ /* 0x000fe20003f05270 */
[----:B------:R-:W-:Y:S01]  /*06b0*/  BSSY B1, `(.L_x_3) ;  /* 0x000003c000017945 */ /* 0x000fe20003800000 */
[----:B------:R-:W-:-:S11]  /*06c0*/  IMAD.MOV.U32 R31, RZ, RZ, R0 ;  /* 0x000000ffff1f7224 */ /* 0x000fd600078e0000 */
[----:B------:R-:W-:Y:S05]  /*06d0*/  @!P0 BRA `(.L_x_4) ;  /* 0x0000039000008947 */ /* 0x000fea0003800000 */
[----:B------:R-:W-:Y:S01]  /*06e0*/  IMAD R27, R3, 0x20, R117 ;  /* 0x00000020031b7824 */ /* 0x000fe200078e0275 */
[----:B------:R-:W-:Y:S01]  /*06f0*/  BSSY B2, `(.L_x_5) ;  /* 0x0000010000027945 */ /* 0x000fe20003800000 */
[----:B------:R-:W-:-:S03]  /*0700*/  ISETP.NE.AND P1, PT, R118, 0x1, PT ;  /* 0x000000017600780c */ /* 0x000fc60003f25270 */
[----:B------:R-:W-:-:S04]  /*0710*/  ISETP.GE.AND P0, PT, R27, c[0x0][0x180], PT ;  /* 0x000060001b007a0c */ /* 0x000fc80003f06270 */
[----:B------:R-:W-:-:S13]  /*0720*/  ISETP.GE.OR P0, PT, R115, c[0x0][0x178], P0 ;  /* 0x00005e0073007a0c */ /* 0x000fda0000706670 */
[----:B------:R-:W-:Y:S05]  /*0730*/  @P0 BRA `(.L_x_6) ;  /* 0x000000b000000947 */ /* 0x000fea0003800000 */
[----:B------:R-:W-:Y:S01]  /*0740*/  SHF.R.S32.HI R25, RZ, 0x1f, R27 ;  /* 0x0000001fff197819 */ /* 0x000fe2000001141b */
[----:B------:R-:W-:Y:S01]  /*0750*/  IMAD R26, R116, 0x20, R117 ;  /* 0x00000020741a7824 */ /* 0x000fe200078e0275 */
[----:B------:R-:W-:-:S04]  /*0760*/  IADD3 R27, P0, R112, R27, RZ ;  /* 0x0000001b701b7210 */ /* 0x000fc80007f1e0ff */
[----:B------:R-:W-:Y:S02]  /*0770*/  LEA.HI.X.SX32 R28, R112, R25, 0x1, P0 ;  /* 0x00000019701c7211 */ /* 0x000fe400000f0eff */
[----:B------:R-:W-:-:S04]  /*0780*/  LEA R24, P0, R27, c[0x0][0x160], 0x1 ;  /* 0x000058001b187a11 */ /* 0x000fc800078008ff */
[----:B------:R-:W-:Y:S01]  /*0790*/  LEA.HI.X R25, R27, c[0x0][0x164], R28, 0x1, P0 ;  /* 0x000059001b197a11 */ /* 0x000fe200000f0c1c */
[----:B------:R-:W-:-:S05]  /*07a0*/  IMAD.SHL.U32 R27, R26, 0x2, RZ ;  /* 0x000000021a1b7824 */ /* 0x000fca00078e00ff */
[----:B------:R-:W-:Y:S01]  /*07b0*/  @!PT LDS RZ, [RZ] ;  /* 0x00000000fffff984 */ /* 0x000fe20000000800 */
[----:B------:R-:W-:Y:S01]  /*07c0*/  @!PT LDS RZ, [RZ] ;  /* 0x00000000fffff984 */ /* 0x000fe20000000800 */
[----:B------:R-:W-:Y:S01]  /*07d0*/  @!PT LDS RZ, [RZ] ;  /* 0x00000000fffff984 */ /* 0x000fe20000000800 */
[----:B------:R1:W-:Y:S03]  /*07e0*/  LDGSTS.E.128 [R27], [R24.64] ;  /* 0x00000000181b7fae */ /* 0x0003e6000b921c46 */
.L_x_6:
[----:B------:R-:W-:Y:S05]  /*07f0*/  BSYNC B2 ;  /* 0x0000000000027941 */ /* 0x000fea0003800000 */
.L_x_5:
[----:B------:R-:W-:Y:S01]  /*0800*/  IADD3 R31, R0, 0x100, RZ ;  /* 0x00000100001f7810 */ /* 0x000fe20007ffe0ff */
[----:B------:R-:W-:Y:S05]  /*0810*/  @!P1 BRA `(.L_x_4) ;  /* 0x0000025000009947 */ /* 0x000fea0003800000 */
[----:B------:R-:W-:Y:S01]  /*0820*/  IMAD R26, R3, 0x20, R110 ;  /* 0x00000020031a7824 */ /* 0x000fe200078e026e */
[----:B------:R-:W-:Y:S01]  /*0830*/  BSSY B2, `(.L_x_7) ;  /* 0x0000010000027945 */ /* 0x000fe20003800000 */
[----:B------:R-:W-:-:S03]  /*0840*/  ISETP.NE.AND P1, PT, R118, 0x2, PT ;  /* 0x000000027600780c */ /* 0x000fc60003f25270 */
[----:B------:R-:W-:-:S04]  /*0850*/  ISETP.GE.AND P0, PT, R26, c[0x0][0x180], PT ;  /* 0x000060001a007a0c */ /* 0x000fc80003f06270 */
[----:B------:R-:W-:-:S13]  /*0860*/  ISETP.GE.OR P0, PT, R109, c[0x0][0x178], P0 ;  /* 0x00005e006d007a0c */ /* 0x000fda0000706670 */
[----:B------:R-:W-:Y:S05]  /*0870*/  @P0 BRA `(.L_x_8) ;  /* 0x000000b000000947 */ /* 0x000fea0003800000 */
[----:B-1----:R-:W-:Y:S02]  /*0880*/  SHF.R.S32.HI R24, RZ, 0x1f, R26 ;  /* 0x0000001fff187819 */ /* 0x002fe4000001141a */
[----:B------:R-:W-:Y:S01]  /*0890*/  IADD3 R25, P0, R107, R26, RZ ;  /* 0x0000001a6b197210 */ /* 0x000fe20007f1e0ff */
[----:B------:R-:W-:-:S03]  /*08a0*/  IMAD R26, R111, 0x20, R110 ;  /* 0x000000206f1a7824 */ /* 0x000fc600078e026e */
[----:B------:R-:W-:Y:S01]  /*08b0*/  LEA.HI.X.SX32 R28, R107, R24, 0x1, P0 ;  /* 0x000000186b1c7211 */ /* 0x000fe200000f0eff */
[----:B------:R-:W-:Y:S01]  /*08c0*/  IMAD.SHL.U32 R27, R26, 0x2, RZ ;  /* 0x000000021a1b7824 */ /* 0x000fe200078e00ff */
[----:B------:R-:W-:-:S04]  /*08d0*/  LEA R24, P0, R25, c[0x0][0x160], 0x1 ;  /* 0x0000580019187a11 */ /* 0x000fc800078008ff */
[----:B------:R-:W-:-:S05]  /*08e0*/  LEA.HI.X R25, R25, c[0x0][0x164], R28, 0x1, P0 ;  /* 0x0000590019197a11 */ /* 0x000fca00000f0c1c */
[----:B------:R-:W-:Y:S01]  /*08f0*/  @!PT LDS RZ, [RZ] ;  /* 0x00000000fffff984 */ /* 0x000fe20000000800 */
[----:B------:R-:W-:Y:S01]  /*0900*/  @!PT LDS RZ, [RZ] ;  /* 0x00000000fffff984 */ /* 0x000fe20000000800 */
[----:B------:R-:W-:Y:S01]  /*0910*/  @!PT LDS RZ, [RZ] ;  /* 0x00000000fffff984 */ /* 0x000fe20000000800 */
[----:B------:R1:W-:Y:S04]  /*0920*/  LDGSTS.E.128 [R27], [R24.64] ;  /* 0x00000000181b7fae */ /* 0x0003e8000b921c46 */
.L_x_8:
[----:B------:R-:W-:Y:S05]  /*0930*/  BSYNC B2 ;  /* 0x0000000000027941 */ /* 0x000fea0003800000 */
.L_x_7:
[----:B------:R-:W-:Y:S01]  /*0940*/  IMAD.MOV.U32 R31, RZ, RZ, R11 ;  /* 0x000000ffff1f7224 */ /* 0x000fe200078e000b */
[----:B------:R-:W-:Y:S05]  /*0950*/  @!P1 BRA `(.L_x_4) ;  /* 0x0000011000009947 */ /* 0x000fea0003800000 */
[----:B-1----:R-:W-:Y:S02]  /*0960*/  IMAD R27, R3, 0x20, R4 ;  /* 0x00000020031b7824 */ /* 0x002fe400078e0204 */
[----:B------:R-:W-:-:S03]  /*0970*/  IMAD.MOV.U32 R31, RZ, RZ, R6 ;  /* 0x000000ffff1f7224 */ /* 0x000fc600078e0006 */
[----:B------:R-:W-:-:S04]  /*0980*/  ISETP.GE.AND P0, PT, R27, c[0x0][0x180], PT ;  /* 0x000060001b007a0c */ /* 0x000fc80003f06270 */
[----:B------:R-:W-:-:S13]  /*0990*/  ISETP.GE.OR P0, PT, R10, c[0x0][0x178], P0 ;  /* 0x00005e000a007a0c */ /* 0x000fda0000706670 */
[----:B------:R-:W-:Y:S05]  /*09a0*/  @P0 BRA `(.L_x_4) ;  /* 0x000000c000000947 */ /* 0x000fea0003800000 */
[----:B------:R-:W-:Y:S01]  /*09b0*/  SHF.R.S32.HI R25, RZ, 0x1f, R27 ;  /* 0x0000001fff197819 */ /* 0x000fe2000001141b */
[----:B------:R-:W-:Y:S01]  /*09c0*/  IMAD R26, R9, 0x20, R4 ;  /* 0x00000020091a7824 */ /* 0x000fe200078e0204 */
[----:B------:R-:W-:Y:S01]  /*09d0*/  IADD3 R27, P0, R2, R27, RZ ;  /* 0x0000001b021b7210 */ /* 0x000fe20007f1e0ff */
[----:B------:R-:W-:-:S03]  /*09e0*/  IMAD.MOV.U32 R31, RZ, RZ, R6 ;  /* 0x000000ffff1f7224 */ /* 0x000fc600078e0006 */
        /* <DEDUP_REMOVED lines=8> */
.L_x_4:
[----:B------:R-:W-:Y:S05]  /*0a70*/  BSYNC B1 ;  /* 0x0000000000017941 */ /* 0x000fea0003800000 */
.L_x_3:
[----:B------:R-:W-:Y:S01]  /*0a80*/  ISETP.GE.U32.AND P0, PT, R119, 0x300, PT ;  /* 0x000003007700780c */ /* 0x000fe20003f06070 */
[----:B------:R-:W-:-:S12]  /*0a90*/  BSSY B1, `(.L_x_9) ;  /* 0x0000063000017945 */ /* 0x000fd80003800000 */
[----:B------:R-:W-:Y:S05]  /*0aa0*/  @!P0 BRA `(.L_x_10) ;  /* 0x0000061000008947 */ /* 0x000fea0003800000 */
[----:B------:R-:W-:-:S05]  /*0ab0*/  IMAD.SHL.U32 R30, R31, 0x8, RZ ;  /* 0x000000081f1e7824 */ /* 0x000fca00078e00ff */
.L_x_13:
[C---:B-1----:R-:W-:Y:S01]  /*0ac0*/  IADD3 R27, R30.reuse, 0x800, RZ ;  /* 0x000008001e1b7810 */ /* 0x042fe20007ffe0ff */
[----:B------:R-:W-:Y:S01]  /*0ad0*/  BSSY B2, `(.L_x_11) ;  /* 0x000005c000027945 */ /* 0x000fe20003800000 */
[C---:B------:R-:W-:Y:S02]  /*0ae0*/  IADD3 R24, R31.reuse, 0x100, RZ ;  /* 0x000001001f187810 */ /* 0x040fe40007ffe0ff */
[----:B------:R-:W-:Y:S02]  /*0af0*/  SHF.R.S32.HI R26, RZ, 0x1f, R27 ;  /* 0x0000001fff1a7819 */ /* 0x000fe4000001141b */
[----:B------:R-:W-:Y:S02]  /*0b00*/  SHF.R.S32.HI R25, RZ, 0x1f, R24 ;  /* 0x0000001fff197819 */ /* 0x000fe40000011418 */
[----:B------:R-:W-:Y:S02]  /*0b10*/  IADD3 R29, R31, 0x200, RZ ;  /* 0x000002001f1d7810 */ /* 0x000fe40007ffe0ff */
[----:B------:R-:W-:-:S02]  /*0b20*/  IADD3 R33, R30, 0x1000, RZ ;  /* 0x000010001e217810 */ /* 0x000fc40007ffe0ff */
[----:B------:R-:W-:Y:S02]  /*0b30*/  LEA.HI R28, R26, R27, RZ, 0x5 ;  /* 0x0000001b1a1c7211 */ /* 0x000fe400078f28ff */
[----:B------:R-:W-:Y:S02]  /*0b40*/  LEA.HI R26, R25, R24, RZ, 0x2 ;  /* 0x00000018191a7211 */ /* 0x000fe400078f10ff */
[----:B------:R-:W-:Y:S02]  /*0b50*/  SHF.R.S32.HI R32, RZ, 0x1f, R29 ;  /* 0x0000001fff207819 */ /* 0x000fe4000001141d */
[----:B------:R-:W-:Y:S02]  /*0b60*/  SHF.R.S32.HI R25, RZ, 0x1f, R30 ;  /* 0x0000001fff197819 */ /* 0x000fe4000001141e */
[----:B------:R-:W-:Y:S02]  /*0b70*/  SHF.R.S32.HI R24, RZ, 0x1f, R33 ;  /* 0x0000001fff187819 */ /* 0x000fe40000011421 */
[----:B------:R-:W-:-:S02]  /*0b80*/  LOP3.LUT R28, R28, 0xffffffe0, RZ, 0xc0, !PT ;  /* 0xffffffe01c1c7812 */ /* 0x000fc400078ec0ff */
[----:B------:R-:W-:Y:S02]  /*0b90*/  LEA.HI R32, R32, R29, RZ, 0x2 ;  /* 0x0000001d20207211 */ /* 0x000fe400078f10ff */
[----:B------:R-:W-:Y:S01]  /*0ba0*/  LEA.HI R25, R25, R30, RZ, 0x5 ;  /* 0x0000001e19197211 */ /* 0x000fe200078f28ff */
[----:B------:R-:W-:Y:S01]  /*0bb0*/  IMAD.IADD R36, R27, 0x1, -R28 ;  /* 0x000000011b247824 */ /* 0x000fe200078e0a1c */
[----:B------:R-:W-:Y:S02]  /*0bc0*/  LEA.HI R29, R24, R33, RZ, 0x5 ;  /* 0x00000021181d7211 */ /* 0x000fe400078f28ff */
[----:B------:R-:W-:Y:S01]  /*0bd0*/  LOP3.LUT R25, R25, 0xffffffe0, RZ, 0xc0, !PT ;  /* 0xffffffe019197812 */ /* 0x000fe200078ec0ff */
[----:B------:R-:W-:Y:S01]  /*0be0*/  IMAD R38, R3, 0x20, R36 ;  /* 0x0000002003267824 */ /* 0x000fe200078e0224 */
[----:B------:R-:W-:Y:S02]  /*0bf0*/  LOP3.LUT R28, R29, 0xffffffe0, RZ, 0xc0, !PT ;  /* 0xffffffe01d1c7812 */ /* 0x000fe400078ec0ff */
[----:B------:R-:W-:Y:S01]  /*0c00*/  SHF.R.S32.HI R24, RZ, 0x1f, R31 ;  /* 0x0000001fff187819 */ /* 0x000fe2000001141f */
[----:B------:R-:W-:Y:S01]  /*0c10*/  IMAD.IADD R34, R30, 0x1, -R25 ;  /* 0x000000011e227824 */ /* 0x000fe200078e0a19 */
[----:B------:R-:W-:Y:S01]  /*0c20*/  SHF.R.S32.HI R40, RZ, 0x2, R32 ;  /* 0x00000002ff287819 */ /* 0x000fe20000011420 */
[----:B------:R-:W-:Y:S01]  /*0c30*/  IMAD.IADD R41, R33, 0x1, -R28 ;  /* 0x0000000121297824 */ /* 0x000fe200078e0a1c */
[----:B------:R-:W-:Y:S01]  /*0c40*/  LEA.HI R24, R24, R31, RZ, 0x2 ;  /* 0x0000001f18187211 */ /* 0x000fe200078f10ff */
[C---:B------:R-:W-:Y:S01]  /*0c50*/  IMAD R39, R3.reuse, 0x20, R34 ;  /* 0x0000002003277824 */ /* 0x040fe200078e0222 */
[----:B------:R-:W-:Y:S01]  /*0c60*/  SHF.R.S32.HI R33, RZ, 0x2, R26 ;  /* 0x00000002ff217819 */ /* 0x000fe2000001141a */
[----:B------:R-:W-:Y:S01]  /*0c70*/  IMAD R43, R3, 0x20, R41 ;  /* 0x00000020032b7824 */ /* 0x000fe200078e0229 */
[----:B------:R-:W-:-:S02]  /*0c80*/  SHF.R.S32.HI R29, RZ, 0x2, R24 ;  /* 0x00000002ff1d7819 */ /* 0x000fc40000011418 */
[----:B------:R-:W-:Y:S02]  /*0c90*/  ISETP.GE.AND P1, PT, R39, c[0x0][0x180], PT ;  /* 0x0000600027007a0c */ /* 0x000fe40003f26270 */
[----:B------:R-:W-:Y:S02]  /*0ca0*/  IADD3 R26, R29, UR4, RZ ;  /* 0x000000041d1a7c10 */ /* 0x000fe4000fffe0ff */
[----:B------:R-:W-:Y:S02]  /*0cb0*/  IADD3 R37, R33, UR4, RZ ;  /* 0x0000000421257c10 */ /* 0x000fe4000fffe0ff */
[----:B------:R-:W-:Y:S02]  /*0cc0*/  ISETP.GE.AND P0, PT, R38, c[0x0][0x180], PT ;  /* 0x0000600026007a0c */ /* 0x000fe40003f06270 */
[----:B------:R-:W-:Y:S02]  /*0cd0*/  IADD3 R42, R40, UR4, RZ ;  /* 0x00000004282a7c10 */ /* 0x000fe4000fffe0ff */
[----:B------:R-:W-:-:S02]  /*0ce0*/  ISETP.GE.AND P2, PT, R43, c[0x0][0x180], PT ;  /* 0x000060002b007a0c */ /* 0x000fc40003f46270 */
[----:B------:R-:W-:Y:S02]  /*0cf0*/  IADD3 R27, R30, 0x1800, RZ ;  /* 0x000018001e1b7810 */ /* 0x000fe40007ffe0ff */
[----:B------:R-:W-:Y:S02]  /*0d00*/  ISETP.GE.OR P1, PT, R26, c[0x0][0x178], P1 ;  /* 0x00005e001a007a0c */ /* 0x000fe40000f26670 */
[----:B------:R-:W-:Y:S02]  /*0d10*/  ISETP.GE.OR P0, PT, R37, c[0x0][0x178], P0 ;  /* 0x00005e0025007a0c */ /* 0x000fe40000706670 */
[----:B------:R-:W-:Y:S02]  /*0d20*/  ISETP.GE.OR P2, PT, R42, c[0x0][0x178], P2 ;  /* 0x00005e002a007a0c */ /* 0x000fe40001746670 */
[----:B------:R-:W-:Y:S02]  /*0d30*/  SHF.R.S32.HI R28, RZ, 0x1f, R27 ;  /* 0x0000001fff1c7819 */ /* 0x000fe4000001141b */
[----:B------:R-:W-:-:S02]  /*0d40*/  IADD3 R24, R31, 0x300, RZ ;  /* 0x000003001f187810 */ /* 0x000fc40007ffe0ff */
[----:B------:R-:W-:Y:S02]  /*0d50*/  LEA.HI R28, R28, R27, RZ, 0x5 ;  /* 0x0000001b1c1c7211 */ /* 0x000fe400078f28ff */
[----:B------:R-:W-:Y:S02]  /*0d60*/  SHF.R.S32.HI R25, RZ, 0x1f, R24 ;  /* 0x0000001fff197819 */ /* 0x000fe40000011418 */
[----:B------:R-:W-:Y:S01]  /*0d70*/  LOP3.LUT R28, R28, 0xffffffe0, RZ, 0xc0, !PT ;  /* 0xffffffe01c1c7812 */ /* 0x000fe200078ec0ff */
[----:B------:R-:W-:Y:S01]  /*0d80*/  @!P0 IMAD R32, R33, 0x20, R36 ;  /* 0x0000002021208824 */ /* 0x000fe200078e0224 */
[----:B------:R-:W-:Y:S01]  /*0d90*/  LEA.HI R35, R25, R24, RZ, 0x2 ;  /* 0x0000001819237211 */ /* 0x000fe200078f10ff */
[----:B------:R-:W-:Y:S01]  /*0da0*/  @!P1 IMAD R24, R26, c[0x0][0x180], RZ ;  /* 0x000060001a189a24 */ /* 0x000fe200078e02ff */
[----:B------:R-:W-:Y:S01]  /*0db0*/  @!P2 SHF.R.S32.HI R33, RZ, 0x1f, R43 ;  /* 0x0000001fff21a819 */ /* 0x000fe2000001142b */
[----:B------:R-:W-:Y:S02]  /*0dc0*/  @!P0 IMAD R25, R37, c[0x0][0x180], RZ ;  /* 0x0000600025198a24 */ /* 0x000fe400078e02ff */
[----:B------:R-:W-:-:S02]  /*0dd0*/  @!P2 IMAD R26, R42, c[0x0][0x180], RZ ;  /* 0x000060002a1aaa24 */ /* 0x000fc400078e02ff */
[----:B------:R-:W-:Y:S01]  /*0de0*/  IMAD.IADD R44, R27, 0x1, -R28 ;  /* 0x000000011b2c7824 */ /* 0x000fe200078e0a1c */
[----:B------:R-:W-:Y:S01]  /*0df0*/  @!P0 SHF.R.S32.HI R28, RZ, 0x1f, R38 ;  /* 0x0000001fff1c8819 */ /* 0x000fe20000011426 */
[----:B------:R-:W-:Y:S01]  /*0e00*/  @!P1 IMAD R27, R29, 0x20, R34 ;  /* 0x000000201d1b9824 */ /* 0x000fe200078e0222 */
[----:B------:R-:W-:Y:S01]  /*0e10*/  @!P1 SHF.R.S32.HI R29, RZ, 0x1f, R39 ;  /* 0x0000001fff1d9819 */ /* 0x000fe20000011427 */
[----:B------:R-:W-:Y:S01]  /*0e20*/  @!P2 IMAD R34, R40, 0x20, R41 ;  /* 0x000000202822a824 */ /* 0x000fe200078e0229 */
[----:B------:R-:W-:Y:S02]  /*0e30*/  @!P1 IADD3 R39, P3, R39, R24, RZ ;  /* 0x0000001827279210 */ /* 0x000fe40007f7e0ff */
[----:B------:R-:W-:Y:S02]  /*0e40*/  @!P0 IADD3 R37, P4, R38, R25, RZ ;  /* 0x0000001926258210 */ /* 0x000fe40007f9e0ff */
[----:B------:R-:W-:Y:S02]  /*0e50*/  @!P2 IADD3 R36, P5, R43, R26, RZ ;  /* 0x0000001a2b24a210 */ /* 0x000fe40007fbe0ff */
[----:B------:R-:W-:-:S02]  /*0e60*/  @!P1 LEA.HI.X.SX32 R40, R24, R29, 0x1, P3 ;  /* 0x0000001d18289211 */ /* 0x000fc400018f0eff */
[----:B------:R-:W-:Y:S02]  /*0e70*/  @!P0 LEA.HI.X.SX32 R38, R25, R28, 0x1, P4 ;  /* 0x0000001c19268211 */ /* 0x000fe400020f0eff */
[----:B------:R-:W-:Y:S01]  /*0e80*/  @!P2 LEA.HI.X.SX32 R29, R26, R33, 0x1, P5 ;  /* 0x000000211a1da211 */ /* 0x000fe200028f0eff */
[----:B------:R-:W-:Y:S01]  /*0e90*/  @!P1 IMAD.SHL.U32 R33, R27, 0x2, RZ ;  /* 0x000000021b219824 */ /* 0x000fe200078e00ff */
[C---:B------:R-:W-:Y:S02]  /*0ea0*/  @!P2 LEA R28, P5, R36.reuse, c[0x0][0x160], 0x1 ;  /* 0x00005800241caa11 */ /* 0x040fe400078a08ff */
[----:B------:R-:W-:Y:S02]  /*0eb0*/  @!P1 LEA R24, P3, R39, c[0x0][0x160], 0x1 ;  /* 0x0000580027189a11 */ /* 0x000fe400078608ff */
[----:B------:R-:W-:Y:S02]  /*0ec0*/  @!P0 LEA R26, P4, R37, c[0x0][0x160], 0x1 ;  /* 0x00005800251a8a11 */ /* 0x000fe400078808ff */
[----:B------:R-:W-:-:S02]  /*0ed0*/  @!P2 LEA.HI.X R29, R36, c[0x0][0x164], R29, 0x1, P5 ;  /* 0x00005900241daa11 */ /* 0x000fc400028f0c1d */
[----:B------:R-:W-:Y:S01]  /*0ee0*/  @!P1 LEA.HI.X R25, R39, c[0x0][0x164], R40, 0x1, P3 ;  /* 0x0000590027199a11 */ /* 0x000fe200018f0c28 */
[----:B------:R-:W-:Y:S01]  /*0ef0*/  IMAD R39, R3, 0x20, R44 ;  /* 0x0000002003277824 */ /* 0x000fe200078e022c */
[----:B------:R-:W-:Y:S01]  /*0f00*/  SHF.R.S32.HI R36, RZ, 0x2, R35 ;  /* 0x00000002ff247819 */ /* 0x000fe20000011423 */
[----:B------:R-:W-:Y:S01]  /*0f10*/  @!P0 IMAD.SHL.U32 R35, R32, 0x2, RZ ;  /* 0x0000000220238824 */ /* 0x000fe200078e00ff */
[----:B------:R-:W-:Y:S01]  /*0f20*/  @!P0 LEA.HI.X R27, R37, c[0x0][0x164], R38, 0x1, P4 ;  /* 0x00005900251b8a11 */ /* 0x000fe200020f0c26 */
[----:B------:R-:W-:Y:S01]  /*0f30*/  @!P2 IMAD.SHL.U32 R37, R34, 0x2, RZ ;  /* 0x000000022225a824 */ /* 0x000fe200078e00ff */
[----:B------:R-:W-:Y:S01]  /*0f40*/  @!PT LDS RZ, [RZ] ;  /* 0x00000000fffff984 */ /* 0x000fe20000000800 */
[----:B------:R-:W-:Y:S01]  /*0f50*/  @!PT LDS RZ, [RZ] ;  /* 0x00000000fffff984 */ /* 0x000fe20000000800 */
[----:B------:R-:W-:Y:S01]  /*0f60*/  @!PT LDS RZ, [RZ] ;  /* 0x00000000fffff984 */ /* 0x000fe20000000800 */
[----:B------:R1:W-:Y:S01]  /*0f70*/  @!P1 LDGSTS.E.128 [R33], [R24.64] ;  /* 0x0000000018219fae */ /* 0x0003e2000b921c46 */
[----:B------:R-:W-:Y:S02]  /*0f80*/  IADD3 R32, R36, UR4, RZ ;  /* 0x0000000424207c10 */ /* 0x000fe4000fffe0ff */
[----:B------:R-:W-:Y:S01]  /*0f90*/  ISETP.GE.AND P1, PT, R39, c[0x0][0x180], PT ;  /* 0x0000600027007a0c */ /* 0x000fe20003f26270 */
[----:B------:R1:W-:Y:S01]  /*0fa0*/  @!P0 LDGSTS.E.128 [R35], [R26.64] ;  /* 0x000000001a238fae */ /* 0x0003e2000b921c46 */
[----:B------:R-:W-:-:S02]  /*0fb0*/  ISETP.GE.AND P0, PT, R31, -0x200, PT ;  /* 0xfffffe001f00780c */ /* 0x000fc40003f06270 */
[----:B------:R-:W-:Y:S01]  /*0fc0*/  ISETP.GE.OR P1, PT, R32, c[0x0][0x178], P1 ;  /* 0x00005e0020007a0c */ /* 0x000fe20000f26670 */
[----:B------:R1:W-:Y:S01]  /*0fd0*/  @!P2 LDGSTS.E.128 [R37], [R28.64] ;  /* 0x000000001c25afae */ /* 0x0003e2000b921c46 */
[----:B------:R-:W-:-:S11]  /*0fe0*/  IADD3 R31, R31, 0x400, RZ ;  /* 0x000004001f1f7810 */ /* 0x000fd60007ffe0ff */
[----:B------:R-:W-:Y:S05]  /*0ff0*/  @P1 BRA `(.L_x_12) ;  /* 0x0000009000001947 */ /* 0x000fea0003800000 */
[----:B-1----:R-:W-:Y:S01]  /*1000*/  IMAD R24, R32, c[0x0][0x180], RZ ;  /* 0x0000600020187a24 */ /* 0x002fe200078e02ff */
[----:B------:R-:W-:Y:S01]  /*1010*/  SHF.R.S32.HI R25, RZ, 0x1f, R39 ;  /* 0x0000001fff197819 */ /* 0x000fe20000011427 */
[----:B------:R-:W-:-:S03]  /*1020*/  IMAD R26, R36, 0x20, R44 ;  /* 0x00000020241a7824 */ /* 0x000fc600078e022c */
[----:B------:R-:W-:-:S04]  /*1030*/  IADD3 R27, P1, R39, R24, RZ ;  /* 0x00000018271b7210 */ /* 0x000fc80007f3e0ff */
[----:B------:R-:W-:Y:S02]  /*1040*/  LEA.HI.X.SX32 R28, R24, R25, 0x1, P1 ;  /* 0x00000019181c7211 */ /* 0x000fe400008f0eff */
[----:B------:R-:W-:-:S04]  /*1050*/  LEA R24, P1, R27, c[0x0][0x160], 0x1 ;  /* 0x000058001b187a11 */ /* 0x000fc800078208ff */
[----:B------:R-:W-:Y:S01]  /*1060*/  LEA.HI.X R25, R27, c[0x0][0x164], R28, 0x1, P1 ;  /* 0x000059001b197a11 */ /* 0x000fe200008f0c1c */
[----:B------:R-:W-:-:S05]  /*1070*/  IMAD.SHL.U32 R27, R26, 0x2, RZ ;  /* 0x000000021a1b7824 */ /* 0x000fca00078e00ff */
[----:B------:R1:W-:Y:S03]  /*1080*/  LDGSTS.E.128 [R27], [R24.64] ;  /* 0x00000000181b7fae */ /* 0x0003e6000b921c46 */
.L_x_12:
[----:B-1----:R-:W-:Y:S05]  /*1090*/  BSYNC B2 ;  /* 0x0000000000027941 */ /* 0x002fea0003800000 */
.L_x_11:
[----:B------:R-:W-:Y:S01]  /*10a0*/  IADD3 R30, R30, 0x2000, RZ ;  /* 0x000020001e1e7810 */ /* 0x000fe20007ffe0ff */
[----:B------:R-:W-:Y:S05]  /*10b0*/  @!P0 BRA `(.L_x_13) ;  /* 0xfffffa0000008947 */ /* 0x000fea000383ffff */
.L_x_10:
[----:B------:R-:W-:Y:S05]  /*10c0*/  BSYNC B1 ;  /* 0x0000000000017941 */ /* 0x000fea0003800000 */
.L_x_9:
[----:B------:R-:W-:Y:S01]  /*10d0*/  ISETP.NE.AND P0, PT, R118, RZ, PT ;  /* 0x000000ff7600720c */ /* 0x000fe20003f05270 */
[----:B------:R-:W-:Y:S01]  /*10e0*/  BSSY B1, `(.L_x_14) ;  /* 0x0000041000017945 */ /* 0x000fe20003800000 */
[----:B-1----:R-:W-:-:S11]  /*10f0*/  IMAD.MOV.U32 R24, RZ, RZ, R0 ;  /* 0x000000ffff187224 */ /* 0x002fd600078e0000 */
[----:B------:R-:W-:Y:S05]  /*1100*/  @!P0 BRA `(.L_x_15) ;  /* 0x000003e000008947 */ /* 0x000fea0003800000 */
[----:B------:R-:W-:Y:S01]  /*1110*/  IMAD.IADD R24, R120, 0x1, R113 ;  /* 0x0000000178187824 */ /* 0x000fe200078e0271 */
[----:B------:R-:W-:Y:S01]  /*1120*/  BSSY B2, `(.L_x_16) ;  /* 0x0000012000027945 */ /* 0x000fe20003800000 */
[----:B------:R-:W-:Y:S01]  /*1130*/  IMAD R25, R3, 0x20, R108 ;  /* 0x0000002003197824 */ /* 0x000fe200078e026c */
[----:B------:R-:W-:Y:S02]  /*1140*/  ISETP.NE.AND P1, PT, R118, 0x1, PT ;  /* 0x000000017600780c */ /* 0x000fe40003f25270 */
[----:B------:R-:W-:-:S04]  /*1150*/  ISETP.GE.AND P0, PT, R24, c[0x0][0x17c], PT ;  /* 0x00005f0018007a0c */ /* 0x000fc80003f06270 */
[----:B------:R-:W-:-:S13]  /*1160*/  ISETP.GE.OR P0, PT, R25, c[0x0][0x180], P0 ;  /* 0x0000600019007a0c */ /* 0x000fda0000706670 */
[----:B------:R-:W-:Y:S05]  /*1170*/  @P0 BRA `(.L_x_17) ;  /* 0x000000c000000947 */ /* 0x000fea0003800000 */
[----:B------:R-:W-:Y:S01]  /*1180*/  IMAD R25, R25, c[0x0][0x17c], RZ ;  /* 0x00005f0019197a24 */ /* 0x000fe200078e02ff */
[----:B------:R-:W-:-:S04]  /*1190*/  SHF.R.S32.HI R26, RZ, 0x1f, R24 ;  /* 0x0000001fff1a7819 */ /* 0x000fc80000011418 */
[----:B------:R-:W-:-:S04]  /*11a0*/  IADD3 R27, P0, R24, R25, RZ ;  /* 0x00000019181b7210 */ /* 0x000fc80007f1e0ff */
[----:B------:R-:W-:Y:S01]  /*11b0*/  LEA.HI.X.SX32 R28, R25, R26, 0x1, P0 ;  /* 0x0000001a191c7211 */ /* 0x000fe200000f0eff */
[----:B------:R-:W-:Y:S01]  /*11c0*/  IMAD R26, R108, 0x80, R113 ;  /* 0x000000806c1a7824 */ /* 0x000fe200078e0271 */
[----:B------:R-:W-:-:S04]  /*11d0*/  LEA R24, P0, R27, c[0x0][0x168], 0x1 ;  /* 0x00005a001b187a11 */ /* 0x000fc800078008ff */
[----:B------:R-:W-:Y:S01]  /*11e0*/  LEA.HI.X R25, R27, c[0x0][0x16c], R28, 0x1, P0 ;  /* 0x00005b001b197a11 */ /* 0x000fe200000f0c1c */
[----:B------:R-:W-:-:S05]  /*11f0*/  IMAD.SHL.U32 R27, R26, 0x2, RZ ;  /* 0x000000021a1b7824 */ /* 0x000fca00078e00ff */
[----:B------:R-:W-:Y:S01]  /*1200*/  @!PT LDS RZ, [RZ] ;  /* 0x00000000fffff984 */ /* 0x000fe20000000800 */
[----:B------:R-:W-:Y:S01]  /*1210*/  @!PT LDS RZ, [RZ] ;  /* 0x00000000fffff984 */ /* 0x000fe20000000800 */
[----:B------:R-:W-:Y:S01]  /*1220*/  @!PT LDS RZ, [RZ] ;  /* 0x00000000fffff984 */ /* 0x000fe20000000800 */
[----:B------:R1:W-:Y:S03]  /*1230*/  LDGSTS.E.128 [R27+0x2000], [R24.64] ;  /* 0x02000000181b7fae */ /* 0x0003e6000b921c46 */
.L_x_17:
[----:B------:R-:W-:Y:S05]  /*1240*/  BSYNC B2 ;  /* 0x0000000000027941 */ /* 0x000fea0003800000 */
.L_x_16:
[----:B-1----:R-:W-:Y:S01]  /*1250*/  IADD3 R24, R0, 0x100, RZ ;  /* 0x0000010000187810 */ /* 0x002fe20007ffe0ff */
        /* <DEDUP_REMOVED lines=20> */
.L_x_19:
[----:B------:R-:W-:Y:S05]  /*13a0*/  BSYNC B2 ;  /* 0x0000000000027941 */ /* 0x000fea0003800000 */
.L_x_18:
[----:B-1----:R-:W-:Y:S01]  /*13b0*/  IMAD.MOV.U32 R24, RZ, RZ, R11 ;  /* 0x000000ffff187224 */ /* 0x002fe200078e000b */
[----:B------:R-:W-:Y:S05]  /*13c0*/  @!P1 BRA `(.L_x_15) ;  /* 0x0000012000009947 */ /* 0x000fea0003800000 */
[----:B------:R-:W-:Y:S01]  /*13d0*/  IMAD R25, R3, 0x20, R12 ;  /* 0x0000002003197824 */ /* 0x000fe200078e020c */
[----:B------:R-:W-:Y:S01]  /*13e0*/  ISETP.GE.AND P0, PT, R7, c[0x0][0x17c], PT ;  /* 0x00005f0007007a0c */ /* 0x000fe20003f06270 */
[----:B------:R-:W-:-:S03]  /*13f0*/  IMAD.MOV.U32 R24, RZ, RZ, R6 ;  /* 0x000000ffff187224 */ /* 0x000fc600078e0006 */
[----:B------:R-:W-:-:S13]  /*1400*/  ISETP.GE.OR P0, PT, R25, c[0x0][0x180], P0 ;  /* 0x0000600019007a0c */ /* 0x000fda0000706670 */
[----:B------:R-:W-:Y:S05]  /*1410*/  @P0 BRA `(.L_x_15) ;  /* 0x000000d000000947 */ /* 0x000fea0003800000 */
[----:B------:R-:W-:-:S05]  /*1420*/  IMAD R24, R25, c[0x0][0x17c], RZ ;  /* 0x00005f0019187a24 */ /* 0x000fca00078e02ff */
[----:B------:R-:W-:Y:S02]  /*1430*/  SHF.R.S32.HI R26, RZ, 0x1f, R24 ;  /* 0x0000001fff1a7819 */ /* 0x000fe40000011418 */
[----:B------:R-:W-:Y:S01]  /*1440*/  IADD3 R25, P0, R7, R24, RZ ;  /* 0x0000001807197210 */ /* 0x000fe20007f1e0ff */
[----:B------:R-:W-:-:S03]  /*1450*/  IMAD R24, R12, 0x80, R5 ;  /* 0x000000800c187824 */ /* 0x000fc600078e0205 */
[----:B------:R-:W-:Y:S02]  /*1460*/  LEA.HI.X.SX32 R28, R7, R26, 0x1, P0 ;  /* 0x0000001a071c7211 */ /* 0x000fe400000f0eff */
[----:B------:R-:W-:-:S04]  /*1470*/  LEA R26, P0, R25, c[0x0][0x168], 0x1 ;  /* 0x00005a00191a7a11 */ /* 0x000fc800078008ff */
[----:B------:R-:W-:Y:S01]  /*1480*/  LEA.HI.X R27, R25, c[0x0][0x16c], R28, 0x1, P0 ;  /* 0x00005b00191b7a11 */ /* 0x000fe200000f0c1c */
[----:B------:R-:W-:Y:S02]  /*1490*/  IMAD.SHL.U32 R25, R24, 0x2, RZ ;  /* 0x0000000218197824 */ /* 0x000fe400078e00ff */
[----:B------:R-:W-:-:S03]  /*14a0*/  IMAD.MOV.U32 R24, RZ, RZ, R6 ;  /* 0x000000ffff187224 */ /* 0x000fc600078e0006 */
[----:B------:R-:W-:Y:S01]  /*14b0*/  @!PT LDS RZ, [RZ] ;  /* 0x00000000fffff984 */ /* 0x000fe20000000800 */
[----:B------:R-:W-:Y:S01]  /*14c0*/  @!PT LDS RZ, [RZ] ;  /* 0x00000000fffff984 */ /* 0x000fe20000000800 */
[----:B------:R-:W-:Y:S01]  /*14d0*/  @!PT LDS RZ, [RZ] ;  /* 0x00000000fffff984 */ /* 0x000fe20000000800 */
[----:B------:R1:W-:Y:S04]  /*14e0*/  LDGSTS.E.128 [R25+0x2000], [R26.64] ;  /* 0x020000001a197fae */ /* 0x0003e8000b921c46 */
.L_x_15:
[----:B------:R-:W-:Y:S05]  /*14f0*/  BSYNC B1 ;  /* 0x0000000000017941 */ /* 0x000fea0003800000 */
.L_x_14:
[----:B------:R-:W-:-:S13]  /*1500*/  ISETP.GE.U32.AND P0, PT, R119, 0x300, PT ;  /* 0x000003007700780c */ /* 0x000fda0003f06070 */
[----:B------:R-:W-:Y:S05]  /*1510*/  @!P0 BRA `(.L_x_2) ;  /* 0x0000061000008947 */ /* 0x000fea0003800000 */
.L_x_22:
[C---:B-1----:R-:W-:Y:S01]  /*1520*/  IADD3 R27, R24.reuse, 0x100, RZ ;  /* 0x00000100181b7810 */ /* 0x042fe20007ffe0ff */
[C---:B------:R-:W-:Y:S01]  /*1530*/  IMAD.SHL.U32 R25, R24.reuse, 0x8, RZ ;  /* 0x0000000818197824 */ /* 0x040fe200078e00ff */
[----:B------:R-:W-:Y:S01]  /*1540*/  IADD3 R29, R24, 0x200, RZ ;  /* 0x00000200181d7810 */ /* 0x000fe20007ffe0ff */
[----:B------:R-:W-:Y:S01]  /*1550*/  BSSY B1, `(.L_x_20) ;  /* 0x000005b000017945 */ /* 0x000fe20003800000 */
[----:B------:R-:W-:Y:S02]  /*1560*/  SHF.R.S32.HI R28, RZ, 0x1f, R27 ;  /* 0x0000001fff1c7819 */ /* 0x000fe4000001141b */
[----:B------:R-:W-:Y:S01]  /*1570*/  SHF.R.S32.HI R26, RZ, 0x1f, R25 ;  /* 0x0000001fff1a7819 */ /* 0x000fe20000011419 */
[----:B------:R-:W-:Y:S01]  /*1580*/  IMAD.SHL.U32 R31, R29, 0x8, RZ ;  /* 0x000000081d1f7824 */ /* 0x000fe200078e00ff */
[----:B------:R-:W-:Y:S01]  /*1590*/  LEA.HI R28, R28, R27, RZ, 0x4 ;  /* 0x0000001b1c1c7211 */ /* 0x000fe200078f20ff */
[----:B------:R-:W-:Y:S01]  /*15a0*/  IMAD.SHL.U32 R27, R27, 0x8, RZ ;  /* 0x000000081b1b7824 */ /* 0x000fe200078e00ff */
[----:B------:R-:W-:-:S02]  /*15b0*/  LEA.HI R26, R26, R25, RZ, 0x7 ;  /* 0x000000191a1a7211 */ /* 0x000fc400078f38ff */
[----:B------:R-:W-:Y:S02]  /*15c0*/  SHF.R.S32.HI R34, RZ, 0x1f, R31 ;  /* 0x0000001fff227819 */ /* 0x000fe4000001141f */
[----:B------:R-:W-:Y:S02]  /*15d0*/  SHF.R.S32.HI R30, RZ, 0x1f, R27 ;  /* 0x0000001fff1e7819 */ /* 0x000fe4000001141b */
[----:B------:R-:W-:Y:S02]  /*15e0*/  LOP3.LUT R26, R26, 0xffffff80, RZ, 0xc0, !PT ;  /* 0xffffff801a1a7812 */ /* 0x000fe400078ec0ff */
[----:B------:R-:W-:Y:S02]  /*15f0*/  LEA.HI R30, R30, R27, RZ, 0x7 ;  /* 0x0000001b1e1e7211 */ /* 0x000fe400078f38ff */
[----:B------:R-:W-:Y:S01]  /*1600*/  LEA.HI R34, R34, R31, RZ, 0x7 ;  /* 0x0000001f22227211 */ /* 0x000fe200078f38ff */
[----:B------:R-:W-:Y:S01]  /*1610*/  IMAD.IADD R33, R25, 0x1, -R26 ;  /* 0x0000000119217824 */ /* 0x000fe200078e0a1a */
[----:B------:R-:W-:-:S02]  /*1620*/  SHF.R.S32.HI R25, RZ, 0x1f, R24 ;  /* 0x0000001fff197819 */ /* 0x000fc40000011418 */
[----:B------:R-:W-:Y:S01]  /*1630*/  LOP3.LUT R30, R30, 0xffffff80, RZ, 0xc0, !PT ;  /* 0xffffff801e1e7812 */ /* 0x000fe200078ec0ff */
[----:B------:R-:W-:Y:S01]  /*1640*/  IMAD.IADD R39, R120, 0x1, R33 ;  /* 0x0000000178277824 */ /* 0x000fe200078e0221 */
[----:B------:R-:W-:Y:S02]  /*1650*/  SHF.R.S32.HI R32, RZ, 0x1f, R29 ;  /* 0x0000001fff207819 */ /* 0x000fe4000001141d */
[----:B------:R-:W-:Y:S01]  /*1660*/  LOP3.LUT R34, R34, 0xffffff80, RZ, 0xc0, !PT ;  /* 0xffffff8022227812 */ /* 0x000fe200078ec0ff */
[----:B------:R-:W-:Y:S01]  /*1670*/  IMAD.IADD R35, R27, 0x1, -R30 ;  /* 0x000000011b237824 */ /* 0x000fe200078e0a1e */
[----:B------:R-:W-:Y:S02]  /*1680*/  LEA.HI R25, R25, R24, RZ, 0x4 ;  /* 0x0000001819197211 */ /* 0x000fe400078f20ff */
[----:B------:R-:W-:Y:S01]  /*1690*/  LEA.HI R32, R32, R29, RZ, 0x4 ;  /* 0x0000001d20207211 */ /* 0x000fe200078f20ff */
[----:B------:R-:W-:Y:S01]  /*16a0*/  IMAD.IADD R37, R31, 0x1, -R34 ;  /* 0x000000011f257824 */ /* 0x000fe200078e0a22 */
[----:B------:R-:W-:Y:S01]  /*16b0*/  SHF.R.S32.HI R36, RZ, 0x4, R25 ;  /* 0x00000004ff247819 */ /* 0x000fe20000011419 */
[C---:B------:R-:W-:Y:S01]  /*16c0*/  IMAD.IADD R38, R120.reuse, 0x1, R35 ;  /* 0x0000000178267824 */ /* 0x040fe200078e0223 */
[----:B------:R-:W-:Y:S01]  /*16d0*/  SHF.R.S32.HI R28, RZ, 0x4, R28 ;  /* 0x00000004ff1c7819 */ /* 0x000fe2000001141c */
[----:B------:R-:W-:Y:S01]  /*16e0*/  IMAD.IADD R43, R120, 0x1, R37 ;  /* 0x00000001782b7824 */ /* 0x000fe200078e0225 */
[----:B------:R-:W-:Y:S01]  /*16f0*/  SHF.R.S32.HI R40, RZ, 0x4, R32 ;  /* 0x00000004ff287819 */ /* 0x000fe20000011420 */
[C---:B------:R-:W-:Y:S01]  /*1700*/  IMAD R27, R3.reuse, 0x20, R36 ;  /* 0x00000020031b7824 */ /* 0x040fe200078e0224 */
[----:B------:R-:W-:Y:S01]  /*1710*/  IADD3 R26, R24, 0x300, RZ ;  /* 0x00000300181a7810 */ /* 0x000fe20007ffe0ff */
[----:B------:R-:W-:Y:S01]  /*1720*/  IMAD R31, R3, 0x20, R28 ;  /* 0x00000020031f7824 */ /* 0x000fe200078e021c */
[----:B------:R-:W-:Y:S01]  /*1730*/  ISETP.GE.AND P1, PT, R39, c[0x0][0x17c], PT ;  /* 0x00005f0027007a0c */ /* 0x000fe20003f26270 */
[----:B------:R-:W-:Y:S01]  /*1740*/  IMAD R41, R3, 0x20, R40 ;  /* 0x0000002003297824 */ /* 0x000fe200078e0228 */
[----:B------:R-:W-:Y:S01]  /*1750*/  ISETP.GE.AND P0, PT, R38, c[0x0][0x17c], PT ;  /* 0x00005f0026007a0c */ /* 0x000fe20003f06270 */
[----:B------:R-:W-:Y:S01]  /*1760*/  IMAD.SHL.U32 R29, R26, 0x8, RZ ;  /* 0x000000081a1d7824 */ /* 0x000fe200078e00ff */
[----:B------:R-:W-:-:S02]  /*1770*/  ISETP.GE.AND P2, PT, R43, c[0x0][0x17c], PT ;  /* 0x00005f002b007a0c */ /* 0x000fc40003f46270 */
[----:B------:R-:W-:Y:S02]  /*1780*/  ISETP.GE.OR P1, PT, R27, c[0x0][0x180], P1 ;  /* 0x000060001b007a0c */ /* 0x000fe40000f26670 */
[----:B------:R-:W-:Y:S02]  /*1790*/  ISETP.GE.OR P0, PT, R31, c[0x0][0x180], P0 ;  /* 0x000060001f007a0c */ /* 0x000fe40000706670 */
[----:B------:R-:W-:Y:S02]  /*17a0*/  ISETP.GE.OR P2, PT, R41, c[0x0][0x180], P2 ;  /* 0x0000600029007a0c */ /* 0x000fe40001746670 */
[----:B------:R-:W-:Y:S02]  /*17b0*/  SHF.R.S32.HI R30, RZ, 0x1f, R29 ;  /* 0x0000001fff1e7819 */ /* 0x000fe4000001141d */
[----:B------:R-:W-:Y:S02]  /*17c0*/  SHF.R.S32.HI R25, RZ, 0x1f, R26 ;  /* 0x0000001fff197819 */ /* 0x000fe4000001141a */
[----:B------:R-:W-:-:S02]  /*17d0*/  LEA.HI R30, R30, R29, RZ, 0x7 ;  /* 0x0000001d1e1e7211 */ /* 0x000fc400078f38ff */
[----:B------:R-:W-:Y:S01]  /*17e0*/  LEA.HI R34, R25, R26, RZ, 0x4 ;  /* 0x0000001a19227211 */ /* 0x000fe200078f20ff */
[----:B------:R-:W-:Y:S01]  /*17f0*/  @!P1 IMAD R26, R27, c[0x0][0x17c], RZ ;  /* 0x00005f001b1a9a24 */ /* 0x000fe200078e02ff */
[----:B------:R-:W-:Y:S01]  /*1800*/  LOP3.LUT R30, R30, 0xffffff80, RZ, 0xc0, !PT ;  /* 0xffffff801e1e7812 */ /* 0x000fe200078ec0ff */
[----:B------:R-:W-:Y:S01]  /*1810*/  @!P0 IMAD R32, R28, 0x80, R35 ;  /* 0x000000801c208824 */ /* 0x000fe200078e0223 */
[----:B------:R-:W-:Y:S01]  /*1820*/  SHF.R.S32.HI R34, RZ, 0x4, R34 ;  /* 0x00000004ff227819 */ /* 0x000fe20000011422 */
[----:B------:R-:W-:Y:S01]  /*1830*/  @!P0 IMAD R27, R31, c[0x0][0x17c], RZ ;  /* 0x00005f001f1b8a24 */ /* 0x000fe200078e02ff */
[----:B------:R-:W-:Y:S01]  /*1840*/  @!P2 SHF.R.S32.HI R31, RZ, 0x1f, R43 ;  /* 0x0000001fff1fa819 */ /* 0x000fe2000001142b */
[----:B------:R-:W-:Y:S02]  /*1850*/  @!P2 IMAD R28, R41, c[0x0][0x17c], RZ ;  /* 0x00005f00291caa24 */ /* 0x000fe400078e02ff */
[----:B------:R-:W-:Y:S01]  /*1860*/  IMAD.IADD R45, R29, 0x1, -R30 ;  /* 0x000000011d2d7824 */ /* 0x000fe200078e0a1e */
[----:B------:R-:W-:Y:S01]  /*1870*/  @!P1 SHF.R.S32.HI R29, RZ, 0x1f, R39 ;  /* 0x0000001fff1d9819 */ /* 0x000fe20000011427 */
[----:B------:R-:W-:Y:S01]  /*1880*/  @!P1 IMAD R25, R36, 0x80, R33 ;  /* 0x0000008024199824 */ /* 0x000fe200078e0221 */
[----:B------:R-:W-:Y:S01]  /*1890*/  @!P1 IADD3 R39, P3, R39, R26, RZ ;  /* 0x0000001a27279210 */ /* 0x000fe20007f7e0ff */
[----:B------:R-:W-:Y:S01]  /*18a0*/  @!P2 IMAD R33, R40, 0x80, R37 ;  /* 0x000000802821a824 */ /* 0x000fe200078e0225 */
[----:B------:R-:W-:Y:S01]  /*18b0*/  @!P0 SHF.R.S32.HI R30, RZ, 0x1f, R38 ;  /* 0x0000001fff1e8819 */ /* 0x000fe20000011426 */
[----:B------:R-:W-:Y:S01]  /*18c0*/  @!P1 IMAD.SHL.U32 R25, R25, 0x2, RZ ;  /* 0x0000000219199824 */ /* 0x000fe200078e00ff */
[----:B------:R-:W-:Y:S01]  /*18d0*/  @!P0 IADD3 R37, P4, R38, R27, RZ ;  /* 0x0000001b26258210 */ /* 0x000fe20007f9e0ff */
[----:B------:R-:W-:Y:S01]  /*18e0*/  @!P2 IMAD.SHL.U32 R33, R33, 0x2, RZ ;  /* 0x000000022121a824 */ /* 0x000fe200078e00ff */
[----:B------:R-:W-:-:S02]  /*18f0*/  @!P2 IADD3 R35, P5, R43, R28, RZ ;  /* 0x0000001c2b23a210 */ /* 0x000fc40007fbe0ff */
[----:B------:R-:W-:Y:S02]  /*1900*/  @!P1 LEA.HI.X.SX32 R40, R26, R29, 0x1, P3 ;  /* 0x0000001d1a289211 */ /* 0x000fe400018f0eff */
[----:B------:R-:W-:Y:S02]  /*1910*/  @!P0 LEA.HI.X.SX32 R38, R27, R30, 0x1, P4 ;  /* 0x0000001e1b268211 */ /* 0x000fe400020f0eff */
[----:B------:R-:W-:Y:S02]  /*1920*/  @!P2 LEA.HI.X.SX32 R36, R28, R31, 0x1, P5 ;  /* 0x0000001f1c24a211 */ /* 0x000fe400028f0eff */
[----:B------:R-:W-:Y:S02]  /*1930*/  @!P1 LEA R26, P3, R39, c[0x0][0x168], 0x1 ;  /* 0x00005a00271a9a11 */ /* 0x000fe400078608ff */
[----:B------:R-:W-:Y:S02]  /*1940*/  @!P2 LEA R30, P5, R35, c[0x0][0x168], 0x1 ;  /* 0x00005a00231eaa11 */ /* 0x000fe400078a08ff */
[----:B------:R-:W-:-:S02]  /*1950*/  @!P0 LEA R28, P4, R37, c[0x0][0x168], 0x1 ;  /* 0x00005a00251c8a11 */ /* 0x000fc400078808ff */
[----:B------:R-:W-:Y:S02]  /*1960*/  @!P1 LEA.HI.X R27, R39, c[0x0][0x16c], R40, 0x1, P3 ;  /* 0x00005b00271b9a11 */ /* 0x000fe400018f0c28 */
[----:B------:R-:W-:Y:S01]  /*1970*/  @!P2 LEA.HI.X R31, R35, c[0x0][0x16c], R36, 0x1, P5 ;  /* 0x00005b00231faa11 */ /* 0x000fe200028f0c24 */
[----:B------:R-:W-:Y:S01]  /*1980*/  @!P0 IMAD.SHL.U32 R35, R32, 0x2, RZ ;  /* 0x0000000220238824 */ /* 0x000fe200078e00ff */
[----:B------:R-:W-:Y:S01]  /*1990*/  @!P0 LEA.HI.X R29, R37, c[0x0][0x16c], R38, 0x1, P4 ;  /* 0x00005b00251d8a11 */ /* 0x000fe200020f0c26 */
[----:B------:R-:W-:Y:S01]  /*19a0*/  IMAD.IADD R37, R120, 0x1, R45 ;  /* 0x0000000178257824 */ /* 0x000fe200078e022d */
[----:B------:R-:W-:Y:S01]  /*19b0*/  @!PT LDS RZ, [RZ] ;  /* 0x00000000fffff984 */ /* 0x000fe20000000800 */
[----:B------:R-:W-:Y:S01]  /*19c0*/  @!PT LDS RZ, [RZ] ;  /* 0x00000000fffff984 */ /* 0x000fe20000000800 */
[----:B------:R-:W-:Y:S01]  /*19d0*/  @!PT LDS RZ, [RZ] ;  /* 0x00000000fffff984 */ /* 0x000fe20000000800 */
[----:B------:R1:W-:Y:S01]  /*19e0*/  @!P1 LDGSTS.E.128 [R25+0x2000], [R26.64] ;  /* 0x020000001a199fae */ /* 0x0003e2000b921c46 */
[----:B------:R-:W-:Y:S01]  /*19f0*/  IMAD R36, R3, 0x20, R34 ;  /* 0x0000002003247824 */ /* 0x000fe200078e0222 */
[----:B------:R-:W-:Y:S02]  /*1a00*/  IADD3 R32, R24, 0x400, RZ ;  /* 0x0000040018207810 */ /* 0x000fe40007ffe0ff */
[----:B------:R1:W-:Y:S01]  /*1a10*/  @!P0 LDGSTS.E.128 [R35+0x2000], [R28.64] ;  /* 0x020000001c238fae */ /* 0x0003e2000b921c46 */
[----:B------:R-:W-:-:S02]  /*1a20*/  ISETP.GE.AND P1, PT, R37, c[0x0][0x17c], PT ;  /* 0x00005f0025007a0c */ /* 0x000fc40003f26270 */
[----:B------:R-:W-:Y:S01]  /*1a30*/  ISETP.GE.AND P0, PT, R24, -0x200, PT ;  /* 0xfffffe001800780c */ /* 0x000fe20003f06270 */
[----:B------:R1:W-:Y:S01]  /*1a40*/  @!P2 LDGSTS.E.128 [R33+0x2000], [R30.64] ;  /* 0x020000001e21afae */ /* 0x0003e2000b921c46 */
[----:B------:R-:W-:-:S13]  /*1a50*/  ISETP.GE.OR P1, PT, R36, c[0x0][0x180], P1 ;  /* 0x0000600024007a0c */ /* 0x000fda0000f26670 */
        /* <DEDUP_REMOVED lines=9> */
[----:B------:R1:W-:Y:S03]  /*1af0*/  LDGSTS.E.128 [R27+0x2000], [R24.64] ;  /* 0x02000000181b7fae */ /* 0x0003e6000b921c46 */
.L_x_21:
[----:B-1----:R-:W-:Y:S05]  /*1b00*/  BSYNC B1 ;  /* 0x0000000000017941 */ /* 0x002fea0003800000 */
.L_x_20:
[----:B------:R-:W-:Y:S01]  /*1b10*/  IMAD.MOV.U32 R24, RZ, RZ, R32 ;  /* 0x000000ffff187224 */ /* 0x000fe200078e0020 */
[----:B------:R-:W-:Y:S05]  /*1b20*/  @!P0 BRA `(.L_x_22) ;  /* 0xfffff9f000008947 */ /* 0x000fea000383ffff */
.L_x_2:
[----:B------:R-:W-:Y:S05]  /*1b30*/  BSYNC B0 ;  /* 0x0000000000007941 */ /* 0x000fea0003800000 */
.L_x_1:
[----:B-1----:R-:W1:Y:S01]  /*1b40*/  S2R R26, SR_LANEID ;  /* 0x00000000001a7919 */ /* 0x002e620000000000 */
[----:B------:R-:W-:-:S03]  /*1b50*/  IADD3 R3, R3, 0x1, RZ ;  /* 0x0000000103037810 */ /* 0x000fc60007ffe0ff */
[----:B------:R-:W0:Y:S01]  /*1b60*/  LDGDEPBAR ;  /* 0x00000000000079af */ /* 0x000e220000000000 */
[----:B------:R-:W-:Y:S02]  /*1b70*/  ISETP.GE.AND P0, PT, R3, R8, PT ;  /* 0x000000080300720c */ /* 0x000fe40003f06270 */
[----:B-1----:R-:W-:Y:S02]  /*1b80*/  SHF.R.U32.HI R24, RZ, 0x3, R26 ;  /* 0x00000003ff187819 */ /* 0x002fe4000001161a */
[----:B------:R-:W-:Y:S01]  /*1b90*/  LOP3.LUT R25, R26, 0x7, RZ, 0xc0, !PT ;  /* 0x000000071a197812 */ /* 0x000fe200078ec0ff */
[----:B------:R-:W-:-:S04]  /*1ba0*/  DEPBAR.LE SB0, 0x0 ;  /* 0x000080000000791a */ /* 0x000fc80000000000 */
[----:B------:R-:W-:Y:S01]  /*1bb0*/  IMAD.SHL.U32 R24, R24, 0x8, RZ ;  /* 0x0000000818187824 */ /* 0x000fe200078e00ff */
[----:B------:R-:W-:-:S04]  /*1bc0*/  SHF.R.U32.HI R26, RZ, 0x4, R26 ;  /* 0x00000004ff1a7819 */ /* 0x000fc8000001161a */
[----:B------:R-:W-:Y:S01]  /*1bd0*/  LOP3.LUT R25, R24, 0x8, R25, 0xe2, !PT ;  /* 0x0000000818197812 */ /* 0x000fe200078ee219 */
[----:B------:R-:W-:Y:S02]  /*1be0*/  IMAD.SHL.U32 R26, R26, 0x8, RZ ;  /* 0x000000081a1a7824 */ /* 0x000fe400078e00ff */
[----:B------:R-:W-:Y:S02]  /*1bf0*/  IMAD.SHL.U32 R24, R121, 0x400, RZ ;  /* 0x0000040079187824 */ /* 0x000fe400078e00ff */
[C-C-:B------:R-:W-:Y:S02]  /*1c00*/  IMAD R29, R25.reuse, 0x20, R26.reuse ;  /* 0x00000020191d7824 */ /* 0x140fe400078e021a */
[----:B------:R-:W-:Y:S02]  /*1c10*/  IMAD R122, R25, 0x80, R26 ;  /* 0x00000080197a7824 */ /* 0x000fe400078e021a */
[----:B------:R-:W-:Y:S01]  /*1c20*/  IMAD.U32 R56, R29, 0x2, R24 ;  /* 0x000000021d387824 */ /* 0x000fe200078e0018 */
[----:B------:R-:W-:Y:S01]  /*1c30*/  BAR.SYNC.DEFER_BLOCKING 0x0 ;  /* 0x0000000000007b1d */ /* 0x000fe20000010000 */
[----:B------:R-:W-:-:S05]  /*1c40*/  IMAD.SHL.U32 R122, R122, 0x2, RZ ;  /* 0x000000027a7a7824 */ /* 0x000fca00078e00ff */
[----:B------:R-:W-:Y:S04]  /*1c50*/  LDSM.16.M88.4 R56, [R56] ;  /* 0x000000003838783b */ /* 0x000fe80000000200 */
[----:B------:R-:W1:Y:S04]  /*1c60*/  LDSM.16.MT88.4 R24, [R122+0x2020] ;  /* 0x002020007a18783b */ /* 0x000e680000004200 */
[----:B------:R-:W2:Y:S04]  /*1c70*/  LDSM.16.MT88.4 R96, [R122+0x2000] ;  /* 0x002000007a60783b */ /* 0x000ea80000004200 */
[----:B------:R-:W3:Y:S04]  /*1c80*/  LDSM.16.MT88.4 R80, [R122+0x2040] ;  /* 0x002040007a50783b */ /* 0x000ee80000004200 */
[----:B------:R-:W4:Y:S04]  /*1c90*/  LDSM.16.MT88.4 R76, [R122+0x2060] ;  /* 0x002060007a4c783b */ /* 0x000f280000004200 */
[----:B------:R-:W5:Y:S04]  /*1ca0*/  LDSM.16.MT88.4 R72, [R122+0x2080] ;  /* 0x002080007a48783b */ /* 0x000f680000004200 */
[----:B------:R-:W3:Y:S04]  /*1cb0*/  LDSM.16.MT88.4 R68, [R122+0x20a0] ;  /* 0x0020a0007a44783b */ /* 0x000ee80000004200 */
[----:B------:R-:W3:Y:S04]  /*1cc0*/  LDSM.16.MT88.4 R64, [R122+0x20c0] ;  /* 0x0020c0007a40783b */ /* 0x000ee80000004200 */
[----:B------:R-:W3:Y:S04]  /*1cd0*/  LDSM.16.MT88.4 R60, [R122+0x20e0] ;  /* 0x0020e0007a3c783b */ /* 0x000ee80000004200 */
[----:B------:R-:W-:Y:S04]  /*1ce0*/  LDSM.16.MT88.4 R48, [R122+0x3020] ;  /* 0x003020007a30783b */ /* 0x000fe80000004200 */
[----:B------:R-:W-:Y:S01]  /*1cf0*/  LDSM.16.MT88.4 R44, [R122+0x3040] ;  /* 0x003040007a2c783b */ /* 0x000fe20000004200 */
[C---:B-1----:R-:W-:Y:S03]  /*1d00*/  HMMA.16816.F16 R102, R56.reuse, R24, R102 ;  /* 0x000000183866723c */ /* 0x042fe60000000866 */
[----:B------:R-:W-:Y:S04]  /*1d10*/  LDSM.16.MT88.4 R40, [R122+0x3060] ;  /* 0x003060007a28783b */ /* 0x000fe80000004200 */
[----:B------:R-:W-:Y:S01]  /*1d20*/  LDSM.16.MT88.4 R36, [R122+0x3080] ;  /* 0x003080007a24783b */ /* 0x000fe20000004200 */
[----:B------:R-:W-:Y:S01]  /*1d30*/  IMAD.U32 R24, R29, 0x2, R114 ;  /* 0x000000021d187824 */ /* 0x000fe200078e0072 */
[C---:B--2---:R-:W-:Y:S02]  /*1d40*/  HMMA.16816.F16 R96, R56.reuse, R96, R52 ;  /* 0x000000603860723c */ /* 0x044fe40000000834 */
[----:B------:R-:W-:Y:S04]  /*1d50*/  LDSM.16.MT88.4 R32, [R122+0x30a0] ;  /* 0x0030a0007a20783b */ /* 0x000fe80000004200 */
[----:B------:R-:W-:Y:S02]  /*1d60*/  LDSM.16.MT88.4 R28, [R122+0x30c0] ;  /* 0x0030c0007a1c783b */ /* 0x000fe40000004200 */
[C---:B------:R-:W-:Y:S02]  /*1d70*/  HMMA.16816.F16 R98, R56.reuse, R98, R54 ;  /* 0x000000623862723c */ /* 0x040fe40000000836 */
[----:B------:R-:W-:Y:S06]  /*1d80*/  LDSM.16.MT88.4 R52, [R122+0x3000] ;  /* 0x003000007a34783b */ /* 0x000fec0000004200 */
[C---:B------:R-:W-:Y:S01]  /*1d90*/  HMMA.16816.F16 R104, R56.reuse, R26, R104 ;  /* 0x0000001a3868723c */ /* 0x040fe20000000868 */
[----:B------:R-:W1:Y:S07]  /*1da0*/  LDSM.16.M88.4 R24, [R24] ;  /* 0x000000001818783b */ /* 0x000e6e0000000200 */
[C---:B---3--:R-:W-:Y:S08]  /*1db0*/  HMMA.16816.F16 R100, R56.reuse, R80, R100 ;  /* 0x000000503864723c */ /* 0x048ff00000000864 */
[C---:B------:R-:W-:Y:S01]  /*1dc0*/  HMMA.16816.F16 R14, R56.reuse, R82, R14 ;  /* 0x00000052380e723c */ /* 0x040fe2000000080e */
[----:B------:R-:W2:Y:S07]  /*1dd0*/  LDSM.16.MT88.4 R80, [R122+0x30e0] ;  /* 0x0030e0007a50783b */ /* 0x000eae0000004200 */
[C---:B----4-:R-:W-:Y:S08]  /*1de0*/  HMMA.16816.F16 R16, R56.reuse, R76, R16 ;  /* 0x0000004c3810723c */ /* 0x050ff00000000810 */
[C---:B------:R-:W-:Y:S08]  /*1df0*/  HMMA.16816.F16 R18, R56.reuse, R78, R18 ;  /* 0x0000004e3812723c */ /* 0x040ff00000000812 */
[C---:B-----5:R-:W-:Y:S08]  /*1e00*/  HMMA.16816.F16 R20, R56.reuse, R72, R20 ;  /* 0x000000483814723c */ /* 0x060ff00000000814 */
[C---:B------:R-:W-:Y:S08]  /*1e10*/  HMMA.16816.F16 R22, R56.reuse, R74, R22 ;  /* 0x0000004a3816723c */ /* 0x040ff00000000816 */
[C---:B------:R-:W-:Y:S08]  /*1e20*/  HMMA.16816.F16 R68, R56.reuse, R68, R84 ;  /* 0x000000443844723c */ /* 0x040ff00000000854 */
[C---:B------:R-:W-:Y:S08]  /*1e30*/  HMMA.16816.F16 R70, R56.reuse, R70, R86 ;  /* 0x000000463846723c */ /* 0x040ff00000000856 */
[C---:B------:R-:W-:Y:S08]  /*1e40*/  HMMA.16816.F16 R64, R56.reuse, R64, R88 ;  /* 0x000000403840723c */ /* 0x040ff00000000858 */
[C---:B------:R-:W-:Y:S08]  /*1e50*/  HMMA.16816.F16 R66, R56.reuse, R66, R90 ;  /* 0x000000423842723c */ /* 0x040ff0000000085a */
[C---:B------:R-:W-:Y:S08]  /*1e60*/  HMMA.16816.F16 R60, R56.reuse, R60, R92 ;  /* 0x0000003c383c723c */ /* 0x040ff0000000085c */
[----:B------:R-:W-:Y:S08]  /*1e70*/  HMMA.16816.F16 R62, R56, R62, R94 ;  /* 0x0000003e383e723c */ /* 0x000ff0000000085e */
[C---:B-1----:R-:W-:Y:S08]  /*1e80*/  HMMA.16816.F16 R52, R24.reuse, R52, R96 ;  /* 0x000000341834723c */ /* 0x042ff00000000860 */
[C---:B------:R-:W-:Y:S08]  /*1e90*/  HMMA.16816.F16 R54, R24.reuse, R54, R98 ;  /* 0x000000361836723c */ /* 0x040ff00000000862 */
        /* <DEDUP_REMOVED lines=12> */
[C---:B--2---:R-:W-:Y:S08]  /*1f60*/  HMMA.16816.F16 R92, R24.reuse, R80, R60 ;  /* 0x00000050185c723c */ /* 0x044ff0000000083c */
[----:B------:R-:W-:Y:S01]  /*1f70*/  HMMA.16816.F16 R94, R24, R82, R62 ;  /* 0x00000052185e723c */ /* 0x000fe2000000083e */
[----:B------:R-:W-:Y:S06]  /*1f80*/  BAR.SYNC.DEFER_BLOCKING 0x0 ;  /* 0x0000000000007b1d */ /* 0x000fec0000010000 */
[----:B------:R-:W-:Y:S01]  /*1f90*/  @P0 CALL.REL.NOINC `(.L_x_0) ;  /* 0x0000001000000944 */ /* 0x000fe20003c00000 */
[----:B------:R-:W-:Y:S05]  /*1fa0*/  BRA `(.L_x_23) ;  /* 0xffffe6c000007947 */ /* 0x000fea000383ffff */
.L_x_0:
[----:B------:R-:W-:Y:S02]  /*1fb0*/  LEA R5, R121, UR4, 0x4 ;  /* 0x0000000479057c11 */ /* 0x000fe4000f8e20ff */
[----:B------:R-:W-:-:S02]  /*1fc0*/  IADD3 R0, R120, 0x10, RZ ;  /* 0x0000001078007810 */ /* 0x000fc40007ffe0ff */
[C---:B------:R-:W-:Y:S01]  /*1fd0*/  ISETP.GE.AND P0, PT, R5.reuse, c[0x0][0x178], PT ;  /* 0x00005e0005007a0c */ /* 0x040fe20003f06270 */
[----:B------:R-:W-:Y:S01]  /*1fe0*/  IMAD R5, R5, c[0x0][0x17c], RZ ;  /* 0x00005f0005057a24 */ /* 0x000fe200078e02ff */
[C---:B------:R-:W-:Y:S02]  /*1ff0*/  IADD3 R2, R120.reuse, 0x20, RZ ;  /* 0x0000002078027810 */ /* 0x040fe40007ffe0ff */
[----:B------:R-:W-:Y:S02]  /*2000*/  ISETP.GE.OR P1, PT, R120, c[0x0][0x17c], P0 ;  /* 0x00005f0078007a0c */ /* 0x000fe40000726670 */
[----:B------:R-:W-:-:S11]  /*2010*/  SHF.R.S32.HI R3, RZ, 0x1f, R5 ;  /* 0x0000001fff037819 */ /* 0x000fd60000011405 */
[----:B------:R-:W-:Y:S05]  /*2020*/  @P1 BRA `(.L_x_24) ;  /* 0x0000013000001947 */ /* 0x000fea0003800000 */
[----:B------:R-:W1:Y:S01]  /*2030*/  S2R R6, SR_LANEID ;  /* 0x0000000000067919 */ /* 0x000e620000000000 */
[----:B------:R-:W-:Y:S01]  /*2040*/  IMAD.MOV.U32 R11, RZ, RZ, c[0x0][0x17c] ;  /* 0x00005f00ff0b7624 */ /* 0x000fe200078e00ff */
[C---:B------:R-:W-:Y:S01]  /*2050*/  IADD3 R4, P1, R120.reuse, R5, RZ ;  /* 0x0000000578047210 */ /* 0x040fe20007f3e0ff */
[----:B------:R-:W-:Y:S01]  /*2060*/  IMAD.MOV.U32 R7, RZ, RZ, RZ ;  /* 0x000000ffff077224 */ /* 0x000fe200078e00ff */
[----:B------:R-:W-:Y:S02]  /*2070*/  WARPSYNC 0xffffffff ;  /* 0xffffffff00007948 */ /* 0x000fe40003800000 */
[----:B------:R-:W-:Y:S02]  /*2080*/  SHF.R.U32.HI R11, RZ, 0x1, R11 ;  /* 0x00000001ff0b7819 */ /* 0x000fe4000001160b */
[----:B------:R-:W-:Y:S02]  /*2090*/  LEA.HI.X.SX32 R25, R120, R3, 0x1, P1 ;  /* 0x0000000378197211 */ /* 0x000fe400008f0eff */
[----:B------:R-:W-:-:S02]  /*20a0*/  LEA R13, P1, R4, c[0x0][0x170], 0x1 ;  /* 0x00005c00040d7a11 */ /* 0x000fc400078208ff */
[----:B-1----:R-:W-:Y:S02]  /*20b0*/  SHF.R.U32.HI R9, RZ, 0x2, R6 ;  /* 0x00000002ff097819 */ /* 0x002fe40000011606 */
[----:B------:R-:W-:-:S05]  /*20c0*/  LOP3.LUT R6, R6, 0x3, RZ, 0xc0, !PT ;  /* 0x0000000306067812 */ /* 0x000fca00078ec0ff */
[----:B------:R-:W-:Y:S01]  /*20d0*/  IMAD.WIDE.U32 R6, R9, R11, R6 ;  /* 0x0000000b09067225 */ /* 0x000fe200078e0006 */
[----:B------:R-:W-:-:S04]  /*20e0*/  LEA.HI.X R9, R4, c[0x0][0x174], R25, 0x1, P1 ;  /* 0x00005d0004097a11 */ /* 0x000fc800008f0c19 */
[----:B------:R-:W-:-:S04]  /*20f0*/  LEA R8, P1, R6, R13, 0x2 ;  /* 0x0000000d06087211 */ /* 0x000fc800078210ff */
[----:B------:R-:W-:-:S05]  /*2100*/  LEA.HI.X R9, R6, R9, R7, 0x2, P1 ;  /* 0x0000000906097211 */ /* 0x000fca00008f1407 */
[----:B------:R-:W-:Y:S01]  /*2110*/  IMAD.WIDE.U32 R6, R11, 0x20, R8 ;  /* 0x000000200b067825 */ /* 0x000fe200078e0008 */
[----:B------:R1:W-:Y:S04]  /*2120*/  STG.E [R8.64], R52 ;  /* 0x0000003408007986 */ /* 0x0003e8000c101906 */
[----:B------:R1:W-:Y:S04]  /*2130*/  STG.E [R6.64], R53 ;  /* 0x0000003506007986 */ /* 0x0003e8000c101906 */
[----:B------:R1:W-:Y:S04]  /*2140*/  STG.E [R8.64+0x10], R54 ;  /* 0x0000103608007986 */ /* 0x0003e8000c101906 */
[----:B------:R1:W-:Y:S02]  /*2150*/  STG.E [R6.64+0x10], R55 ;  /* 0x0000103706007986 */ /* 0x0003e4000c101906 */
.L_x_24:
[----:B------:R-:W-:Y:S02]  /*2160*/  ISETP.GE.OR P6, PT, R0, c[0x0][0x17c], P0 ;  /* 0x00005f0000007a0c */ /* 0x000fe400007c6670 */
[----:B------:R-:W-:-:S02]  /*2170*/  IADD3 R4, R120, 0x30, RZ ;  /* 0x0000003078047810 */ /* 0x000fc40007ffe0ff */
[C---:B------:R-:W-:Y:S02]  /*2180*/  IADD3 R10, R120.reuse, 0x40, RZ ;  /* 0x00000040780a7810 */ /* 0x040fe40007ffe0ff */
[C---:B------:R-:W-:Y:S02]  /*2190*/  IADD3 R12, R120.reuse, 0x50, RZ ;  /* 0x00000050780c7810 */ /* 0x040fe40007ffe0ff */
[C---:B------:R-:W-:Y:S02]  /*21a0*/  IADD3 R24, R120.reuse, 0x60, RZ ;  /* 0x0000006078187810 */ /* 0x040fe40007ffe0ff */
[----:B------:R-:W-:Y:S02]  /*21b0*/  IADD3 R120, R120, 0x70, RZ ;  /* 0x0000007078787810 */ /* 0x000fe40007ffe0ff */
[----:B------:R-:W-:Y:S02]  /*21c0*/  ISETP.GE.OR P5, PT, R2, c[0x0][0x17c], P0 ;  /* 0x00005f0002007a0c */ /* 0x000fe400007a6670 */
[----:B------:R-:W-:-:S02]  /*21d0*/  ISETP.GE.OR P4, PT, R4, c[0x0][0x17c], P0 ;  /* 0x00005f0004007a0c */ /* 0x000fc40000786670 */
[----:B------:R-:W-:Y:S02]  /*21e0*/  ISETP.GE.OR P3, PT, R10, c[0x0][0x17c], P0 ;  /* 0x00005f000a007a0c */ /* 0x000fe40000766670 */
[----:B------:R-:W-:Y:S02]  /*21f0*/  ISETP.GE.OR P2, PT, R12, c[0x0][0x17c], P0 ;  /* 0x00005f000c007a0c */ /* 0x000fe40000746670 */
[----:B------:R-:W-:Y:S02]  /*2200*/  ISETP.GE.OR P1, PT, R24, c[0x0][0x17c], P0 ;  /* 0x00005f0018007a0c */ /* 0x000fe40000726670 */
[----:B------:R-:W-:Y:S01]  /*2210*/  ISETP.GE.OR P0, PT, R120, c[0x0][0x17c], P0 ;  /* 0x00005f0078007a0c */ /* 0x000fe20000706670 */
[----:B------:R-:W-:Y:S07]  /*2220*/  @P6 BRA `(.L_x_25) ;  /* 0x0000013000006947 */ /* 0x000fee0003800000 */
[----:B-1----:R-:W1:Y:S01]  /*2230*/  S2R R6, SR_LANEID ;  /* 0x0000000000067919 */ /* 0x002e620000000000 */
[----:B------:R-:W-:Y:S01]  /*2240*/  IMAD.MOV.U32 R7, RZ, RZ, c[0x0][0x17c] ;  /* 0x00005f00ff077624 */ /* 0x000fe200078e00ff */
[----:B------:R-:W-:Y:S01]  /*2250*/  IADD3 R13, P6, R5, R0, RZ ;  /* 0x00000000050d7210 */ /* 0x000fe20007fde0ff */
[----:B------:R-:W-:Y:S03]  /*2260*/  WARPSYNC 0xffffffff ;  /* 0xffffffff00007948 */ /* 0x000fe60003800000 */
[----:B------:R-:W-:Y:S01]  /*2270*/  SHF.R.U32.HI R25, RZ, 0x1, R7 ;  /* 0x00000001ff197819 */ /* 0x000fe20000011607 */
[----:B------:R-:W-:Y:S01]  /*2280*/  IMAD.MOV.U32 R7, RZ, RZ, RZ ;  /* 0x000000ffff077224 */ /* 0x000fe200078e00ff */
[----:B------:R-:W-:-:S02]  /*2290*/  LEA.HI.X.SX32 R0, R0, R3, 0x1, P6 ;  /* 0x0000000300007211 */ /* 0x000fc400030f0eff */
[----:B------:R-:W-:Y:S02]  /*22a0*/  LEA R11, P6, R13, c[0x0][0x170], 0x1 ;  /* 0x00005c000d0b7a11 */ /* 0x000fe400078c08ff */
        /* <DEDUP_REMOVED lines=11> */
.L_x_25:
[----:B------:R-:W-:Y:S05]  /*2360*/  @P5 BRA `(.L_x_26) ;  /* 0x0000013000005947 */ /* 0x000fea0003800000 */
        /* <DEDUP_REMOVED lines=19> */
.L_x_26:
[----:B------:R-:W-:Y:S05]  /*24a0*/  @P4 BRA `(.L_x_27) ;  /* 0x0000013000004947 */ /* 0x000fea0003800000 */
[----:B-1----:R-:W1:Y:S01]  /*24b0*/  S2R R6, SR_LANEID ;  /* 0x0000000000067919 */ /* 0x002e620000000000 */
[----:B------:R-:W-:Y:S01]  /*24c0*/  IMAD.MOV.U32 R2, RZ, RZ, c[0x0][0x17c] ;  /* 0x00005f00ff027624 */ /* 0x000fe200078e00ff */
[----:B------:R-:W-:Y:S01]  /*24d0*/  IADD3 R0, P4, R5, R4, RZ ;  /* 0x0000000405007210 */ /* 0x000fe20007f9e0ff */
[----:B------:R-:W-:Y:S01]  /*24e0*/  IMAD.MOV.U32 R7, RZ, RZ, RZ ;  /* 0x000000ffff077224 */ /* 0x000fe200078e00ff */
[----:B------:R-:W-:Y:S02]  /*24f0*/  WARPSYNC 0xffffffff ;  /* 0xffffffff00007948 */ /* 0x000fe40003800000 */
[----:B------:R-:W-:-:S02]  /*2500*/  SHF.R.U32.HI R15, RZ, 0x1, R2 ;  /* 0x00000001ff0f7819 */ /* 0x000fc40000011602 */
[----:B------:R-:W-:Y:S02]  /*2510*/  LEA.HI.X.SX32 R13, R4, R3, 0x1, P4 ;  /* 0x00000003040d7211 */ /* 0x000fe400020f0eff */
        /* <DEDUP_REMOVED lines=12> */
.L_x_27:
        /* <DEDUP_REMOVED lines=20> */
.L_x_28:
        /* <DEDUP_REMOVED lines=20> */
.L_x_29:
        /* <DEDUP_REMOVED lines=20> */
.L_x_30:
[----:B------:R-:W-:Y:S05]  /*29a0*/  @P0 EXIT ;  /* 0x000000000000094d */ /* 0x000fea0003800000 */
[----:B------:R-:W2:Y:S01]  /*29b0*/  S2R R2, SR_LANEID ;  /* 0x0000000000027919 */ /* 0x000ea20000000000 */
[----:B------:R-:W-:Y:S01]  /*29c0*/  IMAD.MOV.U32 R4, RZ, RZ, c[0x0][0x17c] ;  /* 0x00005f00ff047624 */ /* 0x000fe200078e00ff */
[----:B------:R-:W-:Y:S01]  /*29d0*/  IADD3 R0, P0, R5, R120, RZ ;  /* 0x0000007805007210 */ /* 0x000fe20007f1e0ff */
[----:B------:R-:W-:Y:S03]  /*29e0*/  WARPSYNC 0xffffffff ;  /* 0xffffffff00007948 */ /* 0x000fe60003800000 */
[----:B------:R-:W-:-:S02]  /*29f0*/  SHF.R.U32.HI R11, RZ, 0x1, R4 ;  /* 0x00000001ff0b7819 */ /* 0x000fc40000011604 */
[----:B-1----:R-:W-:Y:S01]  /*2a00*/  LEA.HI.X.SX32 R9, R120, R3, 0x1, P0 ;  /* 0x0000000378097211 */ /* 0x002fe200000f0eff */
[----:B------:R-:W-:Y:S01]  /*2a10*/  IMAD.MOV.U32 R3, RZ, RZ, RZ ;  /* 0x000000ffff037224 */ /* 0x000fe200078e00ff */
[----:B------:R-:W-:Y:S02]  /*2a20*/  LEA R7, P0, R0, c[0x0][0x170], 0x1 ;  /* 0x00005c0000077a11 */ /* 0x000fe400078008ff */
[----:B--2---:R-:W-:Y:S02]  /*2a30*/  SHF.R.U32.HI R5, RZ, 0x2, R2 ;  /* 0x00000002ff057819 */ /* 0x004fe40000011602 */
[----:B------:R-:W-:-:S05]  /*2a40*/  LOP3.LUT R2, R2, 0x3, RZ, 0xc0, !PT ;  /* 0x0000000302027812 */ /* 0x000fca00078ec0ff */
[----:B------:R-:W-:Y:S01]  /*2a50*/  IMAD.WIDE.U32 R4, R5, R11, R2 ;  /* 0x0000000b05047225 */ /* 0x000fe200078e0002 */
[----:B------:R-:W-:-:S04]  /*2a60*/  LEA.HI.X R3, R0, c[0x0][0x174], R9, 0x1, P0 ;  /* 0x00005d0000037a11 */ /* 0x000fc800000f0c09 */
[----:B------:R-:W-:-:S04]  /*2a70*/  LEA R2, P0, R4, R7, 0x2 ;  /* 0x0000000704027211 */ /* 0x000fc800078010ff */
[----:B------:R-:W-:-:S05]  /*2a80*/  LEA.HI.X R3, R4, R3, R5, 0x2, P0 ;  /* 0x0000000304037211 */ /* 0x000fca00000f1405 */
[----:B------:R-:W-:Y:S01]  /*2a90*/  IMAD.WIDE.U32 R4, R11, 0x20, R2 ;  /* 0x000000200b047825 */ /* 0x000fe200078e0002 */
[----:B------:R-:W-:Y:S04]  /*2aa0*/  STG.E [R2.64], R92 ;  /* 0x0000005c02007986 */ /* 0x000fe8000c101906 */
[----:B------:R-:W-:Y:S04]  /*2ab0*/  STG.E [R4.64], R93 ;  /* 0x0000005d04007986 */ /* 0x000fe8000c101906 */
[----:B------:R-:W-:Y:S04]  /*2ac0*/  STG.E [R2.64+0x10], R94 ;  /* 0x0000105e02007986 */ /* 0x000fe8000c101906 */
[----:B------:R-:W-:Y:S01]  /*2ad0*/  STG.E [R4.64+0x10], R95 ;  /* 0x0000105f04007986 */ /* 0x000fe2000c101906 */
[----:B------:R-:W-:Y:S05]  /*2ae0*/  EXIT ;  /* 0x000000000000794d */ /* 0x000fea0003800000 */
.L_x_31:
[----:B------:R-:W-:-:S00]  /*2af0*/  BRA `(.L_x_31) ;  /* 0xfffffff000007947 */ /* 0x000fc0000383ffff */
[----:B------:R-:W-:-:S00]  /*2b00*/  NOP ;  /* 0x0000000000007918 */ /* 0x000fc00000000000 */
[----:B------:R-:W-:-:S00]  /*2b10*/  NOP ;  /* 0x0000000000007918 */ /* 0x000fc00000000000 */
[----:B------:R-:W-:-:S00]  /*2b20*/  NOP ;  /* 0x0000000000007918 */ /* 0x000fc00000000000 */
[----:B------:R-:W-:-:S00]  /*2b30*/  NOP ;  /* 0x0000000000007918 */ /* 0x000fc00000000000 */
[----:B------:R-:W-:-:S00]  /*2b40*/  NOP ;  /* 0x0000000000007918 */ /* 0x000fc00000000000 */
[----:B------:R-:W-:-:S00]  /*2b50*/  NOP ;  /* 0x0000000000007918 */ /* 0x000fc00000000000 */
[----:B------:R-:W-:-:S00]  /*2b60*/  NOP ;  /* 0x0000000000007918 */ /* 0x000fc00000000000 */
[----:B------:R-:W-:-:S00]  /*2b70*/  NOP ;  /* 0x0000000000007918 */ /* 0x000fc00000000000 */
.L_x_32:


//--------------------- .nv.shared.gemm_mma_kernel --------------------------
	.section	.nv.shared.gemm_mma_kernel,"aw",@nobits
	.sectionflags	@""
	.align	16
